//
// Generated by NVIDIA NVVM Compiler
//
// Compiler Build ID: CL-36424714
// Cuda compilation tools, release 13.0, V13.0.88
// Based on NVVM 20.0.0
//

.version 9.0
.target sm_100
.address_size 64

	// .globl	_Z4GEMMPfS_S_iiiffbb
// _ZZ4GEMMPfS_S_iiiffbbE2sA has been demoted
// _ZZ4GEMMPfS_S_iiiffbbE2sB has been demoted
// _ZZ4GEMMPfS_S_iiiffbbE2sC has been demoted

.visible .entry _Z4GEMMPfS_S_iiiffbb(
	.param .u64 .ptr .align 1 _Z4GEMMPfS_S_iiiffbb_param_0,
	.param .u64 .ptr .align 1 _Z4GEMMPfS_S_iiiffbb_param_1,
	.param .u64 .ptr .align 1 _Z4GEMMPfS_S_iiiffbb_param_2,
	.param .u32 _Z4GEMMPfS_S_iiiffbb_param_3,
	.param .u32 _Z4GEMMPfS_S_iiiffbb_param_4,
	.param .u32 _Z4GEMMPfS_S_iiiffbb_param_5,
	.param .f32 _Z4GEMMPfS_S_iiiffbb_param_6,
	.param .f32 _Z4GEMMPfS_S_iiiffbb_param_7,
	.param .u8 _Z4GEMMPfS_S_iiiffbb_param_8,
	.param .u8 _Z4GEMMPfS_S_iiiffbb_param_9
)
{
	.reg .pred 	%p<52>;
	.reg .b16 	%rs<27>;
	.reg .b32 	%r<164>;
	.reg .b32 	%f<146>;
	.reg .b64 	%rd<30>;
	// demoted variable
	.shared .align 2 .b8 _ZZ4GEMMPfS_S_iiiffbbE2sA[512];
	// demoted variable
	.shared .align 2 .b8 _ZZ4GEMMPfS_S_iiiffbbE2sB[512];
	// demoted variable
	.shared .align 4 .b8 _ZZ4GEMMPfS_S_iiiffbbE2sC[1024];
	ld.param.u64 	%rd7, [_Z4GEMMPfS_S_iiiffbb_param_0];
	ld.param.u64 	%rd8, [_Z4GEMMPfS_S_iiiffbb_param_1];
	ld.param.u32 	%r53, [_Z4GEMMPfS_S_iiiffbb_param_3];
	ld.param.u32 	%r54, [_Z4GEMMPfS_S_iiiffbb_param_4];
	ld.param.u32 	%r55, [_Z4GEMMPfS_S_iiiffbb_param_5];
	ld.param.f32 	%f57, [_Z4GEMMPfS_S_iiiffbb_param_6];
	ld.param.s8 	%rs1, [_Z4GEMMPfS_S_iiiffbb_param_8];
	ld.param.s8 	%rs2, [_Z4GEMMPfS_S_iiiffbb_param_9];
	cvta.to.global.u64 	%rd1, %rd8;
	cvta.to.global.u64 	%rd2, %rd7;
	mov.u32 	%r1, %ctaid.x;
	mov.u32 	%r2, %ctaid.y;
	setp.lt.s32 	%p2, %r54, 1;
	mov.f32 	%f138, 0f00000000;
	mov.f32 	%f139, %f138;
	mov.f32 	%f140, %f138;
	mov.f32 	%f141, %f138;
	mov.f32 	%f142, %f138;
	mov.f32 	%f143, %f138;
	mov.f32 	%f144, %f138;
	mov.f32 	%f145, %f138;
	@%p2 bra 	$L__BB0_49;
	add.s32 	%r3, %r54, 15;
	shl.b32 	%r4, %r2, 4;
	mov.u32 	%r5, %tid.y;
	add.s32 	%r6, %r4, %r5;
	mov.u32 	%r7, %tid.x;
	add.s32 	%r8, %r4, %r7;
	shl.b32 	%r57, %r7, 5;
	mov.u32 	%r58, _ZZ4GEMMPfS_S_iiiffbbE2sA;
	add.s32 	%r59, %r58, %r57;
	shl.b32 	%r60, %r5, 1;
	add.s32 	%r9, %r59, %r60;
	shl.b32 	%r61, %r5, 5;
	add.s32 	%r62, %r58, %r61;
	shl.b32 	%r63, %r7, 1;
	add.s32 	%r10, %r62, %r63;
	mul.lo.s32 	%r11, %r54, %r6;
	shl.b32 	%r12, %r1, 4;
	add.s32 	%r13, %r12, %r7;
	add.s32 	%r14, %r12, %r5;
	mov.u32 	%r64, _ZZ4GEMMPfS_S_iiiffbbE2sB;
	add.s32 	%r65, %r64, %r57;
	add.s32 	%r15, %r65, %r60;
	mul.lo.s32 	%r16, %r54, %r14;
	add.s32 	%r66, %r64, %r61;
	add.s32 	%r17, %r66, %r63;
	setp.lt.u32 	%p3, %r54, 17;
	mov.b32 	%r163, 0;
	mov.f32 	%f145, 0f00000000;
	mov.f32 	%f144, %f145;
	mov.f32 	%f143, %f145;
	mov.f32 	%f142, %f145;
	mov.f32 	%f141, %f145;
	mov.f32 	%f140, %f145;
	mov.f32 	%f139, %f145;
	mov.f32 	%f138, %f145;
	@%p3 bra 	$L__BB0_33;
	shr.u32 	%r67, %r3, 4;
	and.b32  	%r68, %r67, 134217726;
	neg.s32 	%r162, %r68;
	add.s32 	%r69, %r5, 16;
	mad.lo.s32 	%r70, %r55, %r69, %r7;
	add.s32 	%r160, %r70, %r12;
	shl.b32 	%r20, %r55, 5;
	mad.lo.s32 	%r71, %r53, %r69, %r7;
	add.s32 	%r159, %r71, %r4;
	shl.b32 	%r22, %r53, 5;
	mad.lo.s32 	%r72, %r5, %r55, %r7;
	add.s32 	%r158, %r72, %r12;
	mad.lo.s32 	%r73, %r5, %r53, %r7;
	add.s32 	%r157, %r73, %r4;
	add.s32 	%r155, %r7, %r16;
	add.s32 	%r154, %r7, %r11;
	mov.f32 	%f145, 0f00000000;
	mov.u32 	%r156, %r7;
	mov.u32 	%r161, %r5;
$L__BB0_3:
	setp.ne.s16 	%p4, %rs1, 0;
	mul.wide.s32 	%rd9, %r154, 4;
	add.s64 	%rd3, %rd2, %rd9;
	@%p4 bra 	$L__BB0_7;
	setp.ge.s32 	%p8, %r6, %r53;
	setp.ge.s32 	%p9, %r156, %r54;
	or.pred  	%p10, %p8, %p9;
	@%p10 bra 	$L__BB0_6;
	ld.global.f32 	%f66, [%rd3];
	// begin inline asm
	{  cvt.rn.f16.f32 %rs6, %f66;}

	// end inline asm
	st.shared.u16 	[%r10], %rs6;
	bra.uni 	$L__BB0_10;
$L__BB0_6:
	mov.f32 	%f65, 0f00000000;
	// begin inline asm
	{  cvt.rn.f16.f32 %rs5, %f65;}

	// end inline asm
	st.shared.u16 	[%r10], %rs5;
	bra.uni 	$L__BB0_10;
$L__BB0_7:
	setp.ge.s32 	%p5, %r8, %r53;
	setp.ge.s32 	%p6, %r161, %r54;
	or.pred  	%p7, %p6, %p5;
	@%p7 bra 	$L__BB0_9;
	mul.wide.s32 	%rd10, %r157, 4;
	add.s64 	%rd11, %rd2, %rd10;
	ld.global.f32 	%f64, [%rd11];
	// begin inline asm
	{  cvt.rn.f16.f32 %rs4, %f64;}

	// end inline asm
	st.shared.u16 	[%r9], %rs4;
	bra.uni 	$L__BB0_10;
$L__BB0_9:
	mov.f32 	%f63, 0f00000000;
	// begin inline asm
	{  cvt.rn.f16.f32 %rs3, %f63;}

	// end inline asm
	st.shared.u16 	[%r9], %rs3;
$L__BB0_10:
	setp.ne.s16 	%p11, %rs2, 0;
	mul.wide.s32 	%rd12, %r155, 4;
	add.s64 	%rd4, %rd1, %rd12;
	@%p11 bra 	$L__BB0_14;
	setp.ge.s32 	%p15, %r13, %r55;
	setp.ge.s32 	%p16, %r161, %r54;
	or.pred  	%p17, %p16, %p15;
	@%p17 bra 	$L__BB0_13;
	mul.wide.s32 	%rd13, %r158, 4;
	add.s64 	%rd14, %rd1, %rd13;
	ld.global.f32 	%f70, [%rd14];
	// begin inline asm
	{  cvt.rn.f16.f32 %rs10, %f70;}

	// end inline asm
	st.shared.u16 	[%r17], %rs10;
	bra.uni 	$L__BB0_17;
$L__BB0_13:
	mov.f32 	%f69, 0f00000000;
	// begin inline asm
	{  cvt.rn.f16.f32 %rs9, %f69;}

	// end inline asm
	st.shared.u16 	[%r17], %rs9;
	bra.uni 	$L__BB0_17;
$L__BB0_14:
	setp.ge.s32 	%p12, %r14, %r55;
	setp.ge.s32 	%p13, %r156, %r54;
	or.pred  	%p14, %p12, %p13;
	@%p14 bra 	$L__BB0_16;
	ld.global.f32 	%f68, [%rd4];
	// begin inline asm
	{  cvt.rn.f16.f32 %rs8, %f68;}

	// end inline asm
	st.shared.u16 	[%r15], %rs8;
	bra.uni 	$L__BB0_17;
$L__BB0_16:
	mov.f32 	%f67, 0f00000000;
	// begin inline asm
	{  cvt.rn.f16.f32 %rs7, %f67;}

	// end inline asm
	st.shared.u16 	[%r15], %rs7;
$L__BB0_17:
	add.s32 	%r36, %r156, 16;
	add.s32 	%r37, %r161, 16;
	setp.eq.s16 	%p18, %rs1, 0;
	bar.sync 	0;
	mov.u32 	%r75, _ZZ4GEMMPfS_S_iiiffbbE2sA;
	mov.b32 	%r76, 16;
	wmma.load.a.sync.aligned.row.m16n16k16.shared.f16 	{%r77, %r78, %r79, %r80, %r81, %r82, %r83, %r84}, [%r75], %r76;
	mov.u32 	%r85, _ZZ4GEMMPfS_S_iiiffbbE2sB;
	wmma.load.b.sync.aligned.row.m16n16k16.shared.f16 	{%r86, %r87, %r88, %r89, %r90, %r91, %r92, %r93}, [%r85], %r76;
	wmma.mma.sync.aligned.row.row.m16n16k16.f32.f32 {%f9, %f10, %f11, %f12, %f13, %f14, %f15, %f16}, {%r77, %r78, %r79, %r80, %r81, %r82, %r83, %r84}, {%r86, %r87, %r88, %r89, %r90, %r91, %r92, %r93}, {%f138, %f139, %f140, %f141, %f142, %f143, %f144, %f145};
	bar.sync 	0;
	@%p18 bra 	$L__BB0_21;
	setp.lt.s32 	%p19, %r8, %r53;
	setp.lt.s32 	%p20, %r37, %r54;
	and.pred  	%p21, %p20, %p19;
	@%p21 bra 	$L__BB0_20;
	mov.f32 	%f71, 0f00000000;
	// begin inline asm
	{  cvt.rn.f16.f32 %rs11, %f71;}

	// end inline asm
	st.shared.u16 	[%r9], %rs11;
	bra.uni 	$L__BB0_24;
$L__BB0_20:
	mul.wide.s32 	%rd15, %r159, 4;
	add.s64 	%rd16, %rd2, %rd15;
	ld.global.f32 	%f72, [%rd16];
	// begin inline asm
	{  cvt.rn.f16.f32 %rs12, %f72;}

	// end inline asm
	st.shared.u16 	[%r9], %rs12;
	bra.uni 	$L__BB0_24;
$L__BB0_21:
	setp.lt.s32 	%p22, %r6, %r53;
	setp.lt.s32 	%p23, %r36, %r54;
	and.pred  	%p24, %p22, %p23;
	@%p24 bra 	$L__BB0_23;
	mov.f32 	%f73, 0f00000000;
	// begin inline asm
	{  cvt.rn.f16.f32 %rs13, %f73;}

	// end inline asm
	st.shared.u16 	[%r10], %rs13;
	bra.uni 	$L__BB0_24;
$L__BB0_23:
	ld.global.f32 	%f74, [%rd3+64];
	// begin inline asm
	{  cvt.rn.f16.f32 %rs14, %f74;}

	// end inline asm
	st.shared.u16 	[%r10], %rs14;
$L__BB0_24:
	setp.eq.s16 	%p25, %rs2, 0;
	@%p25 bra 	$L__BB0_28;
	setp.lt.s32 	%p26, %r14, %r55;
	setp.lt.s32 	%p27, %r36, %r54;
	and.pred  	%p28, %p26, %p27;
	@%p28 bra 	$L__BB0_27;
	mov.f32 	%f75, 0f00000000;
	// begin inline asm
	{  cvt.rn.f16.f32 %rs15, %f75;}

	// end inline asm
	st.shared.u16 	[%r15], %rs15;
	bra.uni 	$L__BB0_31;
$L__BB0_27:
	ld.global.f32 	%f76, [%rd4+64];
	// begin inline asm
	{  cvt.rn.f16.f32 %rs16, %f76;}

	// end inline asm
	st.shared.u16 	[%r15], %rs16;
	bra.uni 	$L__BB0_31;
$L__BB0_28:
	setp.lt.s32 	%p29, %r13, %r55;
	setp.lt.s32 	%p30, %r37, %r54;
	and.pred  	%p31, %p30, %p29;
	@%p31 bra 	$L__BB0_30;
	mov.f32 	%f77, 0f00000000;
	// begin inline asm
	{  cvt.rn.f16.f32 %rs17, %f77;}

	// end inline asm
	st.shared.u16 	[%r17], %rs17;
	bra.uni 	$L__BB0_31;
$L__BB0_30:
	mul.wide.s32 	%rd17, %r160, 4;
	add.s64 	%rd18, %rd1, %rd17;
	ld.global.f32 	%f78, [%rd18];
	// begin inline asm
	{  cvt.rn.f16.f32 %rs18, %f78;}

	// end inline asm
	st.shared.u16 	[%r17], %rs18;
$L__BB0_31:
	bar.sync 	0;
	mov.u32 	%r95, _ZZ4GEMMPfS_S_iiiffbbE2sA;
	mov.b32 	%r96, 16;
	wmma.load.a.sync.aligned.row.m16n16k16.shared.f16 	{%r97, %r98, %r99, %r100, %r101, %r102, %r103, %r104}, [%r95], %r96;
	mov.u32 	%r105, _ZZ4GEMMPfS_S_iiiffbbE2sB;
	wmma.load.b.sync.aligned.row.m16n16k16.shared.f16 	{%r106, %r107, %r108, %r109, %r110, %r111, %r112, %r113}, [%r105], %r96;
	wmma.mma.sync.aligned.row.row.m16n16k16.f32.f32 {%f138, %f139, %f140, %f141, %f142, %f143, %f144, %f145}, {%r97, %r98, %r99, %r100, %r101, %r102, %r103, %r104}, {%r106, %r107, %r108, %r109, %r110, %r111, %r112, %r113}, {%f9, %f10, %f11, %f12, %f13, %f14, %f15, %f16};
	bar.sync 	0;
	add.s32 	%r162, %r162, 2;
	add.s32 	%r161, %r161, 32;
	add.s32 	%r160, %r160, %r20;
	add.s32 	%r159, %r159, %r22;
	add.s32 	%r158, %r158, %r20;
	add.s32 	%r157, %r157, %r22;
	add.s32 	%r156, %r156, 32;
	add.s32 	%r155, %r155, 32;
	add.s32 	%r154, %r154, 32;
	setp.ne.s32 	%p32, %r162, 0;
	@%p32 bra 	$L__BB0_3;
	and.b32  	%r163, %r3, 2147483616;
$L__BB0_33:
	and.b32  	%r114, %r3, 16;
	setp.eq.s32 	%p33, %r114, 0;
	@%p33 bra 	$L__BB0_49;
	setp.eq.s16 	%p34, %rs1, 0;
	add.s32 	%r49, %r163, %r7;
	@%p34 bra 	$L__BB0_38;
	setp.lt.s32 	%p35, %r8, %r53;
	add.s32 	%r50, %r163, %r5;
	setp.lt.s32 	%p36, %r50, %r54;
	and.pred  	%p37, %p36, %p35;
	@%p37 bra 	$L__BB0_37;
	mov.f32 	%f79, 0f00000000;
	// begin inline asm
	{  cvt.rn.f16.f32 %rs19, %f79;}

	// end inline asm
	st.shared.u16 	[%r9], %rs19;
	bra.uni 	$L__BB0_41;
$L__BB0_37:
	mad.lo.s32 	%r116, %r50, %r53, %r8;
	mul.wide.s32 	%rd19, %r116, 4;
	add.s64 	%rd20, %rd2, %rd19;
	ld.global.f32 	%f80, [%rd20];
	// begin inline asm
	{  cvt.rn.f16.f32 %rs20, %f80;}

	// end inline asm
	st.shared.u16 	[%r9], %rs20;
	bra.uni 	$L__BB0_41;
$L__BB0_38:
	setp.lt.s32 	%p38, %r6, %r53;
	setp.lt.s32 	%p39, %r49, %r54;
	and.pred  	%p40, %p38, %p39;
	@%p40 bra 	$L__BB0_40;
	mov.f32 	%f81, 0f00000000;
	// begin inline asm
	{  cvt.rn.f16.f32 %rs21, %f81;}

	// end inline asm
	st.shared.u16 	[%r10], %rs21;
	bra.uni 	$L__BB0_41;
$L__BB0_40:
	add.s32 	%r117, %r49, %r11;
	mul.wide.s32 	%rd21, %r117, 4;
	add.s64 	%rd22, %rd2, %rd21;
	ld.global.f32 	%f82, [%rd22];
	// begin inline asm
	{  cvt.rn.f16.f32 %rs22, %f82;}

	// end inline asm
	st.shared.u16 	[%r10], %rs22;
$L__BB0_41:
	setp.eq.s16 	%p41, %rs2, 0;
	add.s32 	%r51, %r163, %r5;
	@%p41 bra 	$L__BB0_45;
	setp.lt.s32 	%p42, %r14, %r55;
	setp.lt.s32 	%p43, %r49, %r54;
	and.pred  	%p44, %p42, %p43;
	@%p44 bra 	$L__BB0_44;
	mov.f32 	%f83, 0f00000000;
	// begin inline asm
	{  cvt.rn.f16.f32 %rs23, %f83;}

	// end inline asm
	st.shared.u16 	[%r15], %rs23;
	bra.uni 	$L__BB0_48;
$L__BB0_44:
	add.s32 	%r118, %r49, %r16;
	mul.wide.s32 	%rd23, %r118, 4;
	add.s64 	%rd24, %rd1, %rd23;
	ld.global.f32 	%f84, [%rd24];
	// begin inline asm
	{  cvt.rn.f16.f32 %rs24, %f84;}

	// end inline asm
	st.shared.u16 	[%r15], %rs24;
	bra.uni 	$L__BB0_48;
$L__BB0_45:
	setp.lt.s32 	%p45, %r13, %r55;
	setp.lt.s32 	%p46, %r51, %r54;
	and.pred  	%p47, %p46, %p45;
	@%p47 bra 	$L__BB0_47;
	mov.f32 	%f85, 0f00000000;
	// begin inline asm
	{  cvt.rn.f16.f32 %rs25, %f85;}

	// end inline asm
	st.shared.u16 	[%r17], %rs25;
	bra.uni 	$L__BB0_48;
$L__BB0_47:
	mad.lo.s32 	%r119, %r51, %r55, %r13;
	mul.wide.s32 	%rd25, %r119, 4;
	add.s64 	%rd26, %rd1, %rd25;
	ld.global.f32 	%f86, [%rd26];
	// begin inline asm
	{  cvt.rn.f16.f32 %rs26, %f86;}

	// end inline asm
	st.shared.u16 	[%r17], %rs26;
$L__BB0_48:
	bar.sync 	0;
	mov.u32 	%r120, _ZZ4GEMMPfS_S_iiiffbbE2sA;
	mov.b32 	%r121, 16;
	wmma.load.a.sync.aligned.row.m16n16k16.shared.f16 	{%r122, %r123, %r124, %r125, %r126, %r127, %r128, %r129}, [%r120], %r121;
	mov.u32 	%r130, _ZZ4GEMMPfS_S_iiiffbbE2sB;
	wmma.load.b.sync.aligned.row.m16n16k16.shared.f16 	{%r131, %r132, %r133, %r134, %r135, %r136, %r137, %r138}, [%r130], %r121;
	wmma.mma.sync.aligned.row.row.m16n16k16.f32.f32 {%f138, %f139, %f140, %f141, %f142, %f143, %f144, %f145}, {%r122, %r123, %r124, %r125, %r126, %r127, %r128, %r129}, {%r131, %r132, %r133, %r134, %r135, %r136, %r137, %r138}, {%f138, %f139, %f140, %f141, %f142, %f143, %f144, %f145};
	bar.sync 	0;
$L__BB0_49:
	ld.param.u64 	%rd29, [_Z4GEMMPfS_S_iiiffbb_param_2];
	shl.b32 	%r139, %r2, 4;
	mov.u32 	%r140, %tid.y;
	add.s32 	%r141, %r139, %r140;
	shl.b32 	%r142, %r1, 4;
	mov.u32 	%r143, %tid.x;
	add.s32 	%r144, %r142, %r143;
	setp.lt.s32 	%p48, %r141, %r53;
	setp.lt.s32 	%p49, %r144, %r55;
	and.pred  	%p1, %p48, %p49;
	mad.lo.s32 	%r146, %r55, %r141, %r144;
	cvta.to.global.u64 	%rd27, %rd29;
	mul.wide.s32 	%rd28, %r146, 4;
	add.s64 	%rd5, %rd27, %rd28;
	shl.b32 	%r147, %r140, 6;
	mov.u32 	%r148, _ZZ4GEMMPfS_S_iiiffbbE2sC;
	add.s32 	%r149, %r148, %r147;
	shl.b32 	%r150, %r143, 2;
	add.s32 	%r52, %r149, %r150;
	not.pred 	%p50, %p1;
	@%p50 bra 	$L__BB0_51;
	ld.global.f32 	%f87, [%rd5];
	st.shared.f32 	[%r52], %f87;
	bra.uni 	$L__BB0_52;
$L__BB0_51:
	mov.b32 	%r151, 0;
	st.shared.u32 	[%r52], %r151;
$L__BB0_52:
	ld.param.f32 	%f113, [_Z4GEMMPfS_S_iiiffbb_param_7];
	bar.sync 	0;
	mov.b32 	%r153, 16;
	wmma.load.c.sync.aligned.row.m16n16k16.shared.f32 	{%f88, %f89, %f90, %f91, %f92, %f93, %f94, %f95}, [%r148], %r153;
	mul.f32 	%f96, %f113, %f88;
	fma.rn.f32 	%f97, %f57, %f138, %f96;
	mul.f32 	%f98, %f113, %f89;
	fma.rn.f32 	%f99, %f57, %f139, %f98;
	mul.f32 	%f100, %f113, %f90;
	fma.rn.f32 	%f101, %f57, %f140, %f100;
	mul.f32 	%f102, %f113, %f91;
	fma.rn.f32 	%f103, %f57, %f141, %f102;
	mul.f32 	%f104, %f113, %f92;
	fma.rn.f32 	%f105, %f57, %f142, %f104;
	mul.f32 	%f106, %f113, %f93;
	fma.rn.f32 	%f107, %f57, %f143, %f106;
	mul.f32 	%f108, %f113, %f94;
	fma.rn.f32 	%f109, %f57, %f144, %f108;
	mul.f32 	%f110, %f113, %f95;
	fma.rn.f32 	%f111, %f57, %f145, %f110;
	wmma.store.d.sync.aligned.row.m16n16k16.shared.f32 	[%r148], {%f97, %f99, %f101, %f103, %f105, %f107, %f109, %f111}, %r153;
	bar.sync 	0;
	@%p50 bra 	$L__BB0_54;
	ld.shared.f32 	%f112, [%r52];
	st.global.f32 	[%rd5], %f112;
$L__BB0_54:
	ret;

}


// ===== COMPILED SASS (sm_100) =====

	.target	sm_100

	.elftype	@"ET_EXEC"


//--------------------- .note.nv.tkinfo           --------------------------
	.section	.note.nv.tkinfo,"",@"SHT_NOTE"
	.sectionflags	@"SHF_NOTE_NV_TKINFO"
	.tkinfo
        /*0018*/ 	.word	0x00000002
        /*0030*/ 	.string	""
        /*0030*/ 	.string	"ptxas"
        /*0030*/ 	.string	"Cuda compilation tools, release 13.0, V13.0.88"
        /*0030*/ 	.string	"Build cuda_13.0.r13.0/compiler.36424714_0"
        /*0030*/ 	.string	"-arch sm_100 -m 64 "



//--------------------- .note.nv.cuinfo           --------------------------
	.section	.note.nv.cuinfo,"",@"SHT_NOTE"
	.sectionflags	@"SHF_NOTE_NV_CUINFO"
        /*0018*/ 	.short	0x0002
        /*001a*/ 	.short	0x0064
        /*001c*/ 	.short	0x0082
	.zero		2


//--------------------- .nv.info                  --------------------------
	.section	.nv.info,"",@"SHT_CUDA_INFO"
	.align	4


	//----- nvinfo : EIATTR_REGCOUNT
	.align		4
        /*0000*/ 	.byte	0x04, 0x2f
        /*0002*/ 	.short	(.L_1 - .L_0)
	.align		4
.L_0:
        /*0004*/ 	.word	index@(_Z4GEMMPfS_S_iiiffbb)
        /*0008*/ 	.word	0x00000032


	//----- nvinfo : EIATTR_FRAME_SIZE
	.align		4
.L_1:
        /*000c*/ 	.byte	0x04, 0x11
        /*000e*/ 	.short	(.L_3 - .L_2)
	.align		4
.L_2:
        /*0010*/ 	.word	index@(_Z4GEMMPfS_S_iiiffbb)
        /*0014*/ 	.word	0x00000000


	//----- nvinfo : EIATTR_MIN_STACK_SIZE
	.align		4
.L_3:
        /*0018*/ 	.byte	0x04, 0x12
        /*001a*/ 	.short	(.L_5 - .L_4)
	.align		4
.L_4:
        /*001c*/ 	.word	index@(_Z4GEMMPfS_S_iiiffbb)
        /*0020*/ 	.word	0x00000000
.L_5:


//--------------------- .nv.compat                --------------------------
	.section	.nv.compat,"",@"SHT_CUDA_COMPAT_INFO"
	.align	4
        /*0000*/ 	.byte	0x02, 0x09, 0x00, 0x00, 0x02, 0x02, 0x01, 0x00, 0x02, 0x05, 0x05, 0x00, 0x03, 0x07, 0x01, 0x01
        /*0010*/ 	.byte	0x02, 0x03, 0x00, 0x00, 0x02, 0x06, 0x01, 0x00, 0x04, 0x0b, 0x08, 0x00, 0x09, 0x00, 0x00, 0x00
        /*0020*/ 	.byte	0x00, 0x00, 0x00, 0x00


//--------------------- .nv.info._Z4GEMMPfS_S_iiiffbb --------------------------
	.section	.nv.info._Z4GEMMPfS_S_iiiffbb,"",@"SHT_CUDA_INFO"
	.sectionflags	@""
	.align	4


	//----- nvinfo : EIATTR_CUDA_API_VERSION
	.align		4
        /*0000*/ 	.byte	0x04, 0x37
        /*0002*/ 	.short	(.L_7 - .L_6)
.L_6:
        /*0004*/ 	.word	0x00000082


	//----- nvinfo : EIATTR_KPARAM_INFO
	.align		4
.L_7:
        /*0008*/ 	.byte	0x04, 0x17
        /*000a*/ 	.short	(.L_9 - .L_8)
.L_8:
        /*000c*/ 	.word	0x00000000
        /*0010*/ 	.short	0x0009
        /*0012*/ 	.short	0x002d
        /*0014*/ 	.byte	0x00, 0xf0, 0x05, 0x00


	//----- nvinfo : EIATTR_KPARAM_INFO
	.align		4
.L_9:
        /*0018*/ 	.byte	0x04, 0x17
        /*001a*/ 	.short	(.L_11 - .L_10)
.L_10:
        /*001c*/ 	.word	0x00000000
        /*0020*/ 	.short	0x0008
        /*0022*/ 	.short	0x002c
        /*0024*/ 	.byte	0x00, 0xf0, 0x05, 0x00


	//----- nvinfo : EIATTR_KPARAM_INFO
	.align		4
.L_11:
        /*0028*/ 	.byte	0x04, 0x17
        /*002a*/ 	.short	(.L_13 - .L_12)
.L_12:
        /*002c*/ 	.word	0x00000000
        /*0030*/ 	.short	0x0007
        /*0032*/ 	.short	0x0028
        /*0034*/ 	.byte	0x00, 0xf0, 0x11, 0x00


	//----- nvinfo : EIATTR_KPARAM_INFO
	.align		4
.L_13:
        /*0038*/ 	.byte	0x04, 0x17
        /*003a*/ 	.short	(.L_15 - .L_14)
.L_14:
        /*003c*/ 	.word	0x00000000
        /*0040*/ 	.short	0x0006
        /*0042*/ 	.short	0x0024
        /*0044*/ 	.byte	0x00, 0xf0, 0x11, 0x00


	//----- nvinfo : EIATTR_KPARAM_INFO
	.align		4
.L_15:
        /*0048*/ 	.byte	0x04, 0x17
        /*004a*/ 	.short	(.L_17 - .L_16)
.L_16:
        /*004c*/ 	.word	0x00000000
        /*0050*/ 	.short	0x0005
        /*0052*/ 	.short	0x0020
        /*0054*/ 	.byte	0x00, 0xf0, 0x11, 0x00


	//----- nvinfo : EIATTR_KPARAM_INFO
	.align		4
.L_17:
        /*0058*/ 	.byte	0x04, 0x17
        /*005a*/ 	.short	(.L_19 - .L_18)
.L_18:
        /*005c*/ 	.word	0x00000000
        /*0060*/ 	.short	0x0004
        /*0062*/ 	.short	0x001c
        /*0064*/ 	.byte	0x00, 0xf0, 0x11, 0x00


	//----- nvinfo : EIATTR_KPARAM_INFO
	.align		4
.L_19:
        /*0068*/ 	.byte	0x04, 0x17
        /*006a*/ 	.short	(.L_21 - .L_20)
.L_20:
        /*006c*/ 	.word	0x00000000
        /*0070*/ 	.short	0x0003
        /*0072*/ 	.short	0x0018
        /*0074*/ 	.byte	0x00, 0xf0, 0x11, 0x00


	//----- nvinfo : EIATTR_KPARAM_INFO
	.align		4
.L_21:
        /*0078*/ 	.byte	0x04, 0x17
        /*007a*/ 	.short	(.L_23 - .L_22)
.L_22:
        /*007c*/ 	.word	0x00000000
        /*0080*/ 	.short	0x0002
        /*0082*/ 	.short	0x0010
        /*0084*/ 	.byte	0x00, 0xf5, 0x21, 0x00


	//----- nvinfo : EIATTR_KPARAM_INFO
	.align		4
.L_23:
        /*0088*/ 	.byte	0x04, 0x17
        /*008a*/ 	.short	(.L_25 - .L_24)
.L_24:
        /*008c*/ 	.word	0x00000000
        /*0090*/ 	.short	0x0001
        /*0092*/ 	.short	0x0008
        /*0094*/ 	.byte	0x00, 0xf5, 0x21, 0x00


	//----- nvinfo : EIATTR_KPARAM_INFO
	.align		4
.L_25:
        /*0098*/ 	.byte	0x04, 0x17
        /*009a*/ 	.short	(.L_27 - .L_26)
.L_26:
        /*009c*/ 	.word	0x00000000
        /*00a0*/ 	.short	0x0000
        /*00a2*/ 	.short	0x0000
        /*00a4*/ 	.byte	0x00, 0xf5, 0x21, 0x00


	//----- nvinfo : EIATTR_SPARSE_MMA_MASK
	.align		4
.L_27:
        /*00a8*/ 	.byte	0x03, 0x50
        /*00aa*/ 	.short	0x0000


	//----- nvinfo : EIATTR_WMMA_USED
	.align		4
        /*00ac*/ 	.byte	0x01, 0x2b
	.zero		2


	//----- nvinfo : EIATTR_MAXREG_COUNT
	.align		4
        /*00b0*/ 	.byte	0x03, 0x1b
        /*00b2*/ 	.short	0x00ff


	//----- nvinfo : EIATTR_NUM_BARRIERS
	.align		4
        /*00b4*/ 	.byte	0x02, 0x4c
        /*00b6*/ 	.byte	0x01
	.zero		1


	//----- nvinfo : EIATTR_MERCURY_ISA_VERSION
	.align		4
        /*00b8*/ 	.byte	0x03, 0x5f
        /*00ba*/ 	.short	0x0101


	//----- nvinfo : EIATTR_VRC_CTA_INIT_COUNT
	.align		4
        /*00bc*/ 	.byte	0x02, 0x4a
	.zero		1
	.zero		1


	//----- nvinfo : EIATTR_EXIT_INSTR_OFFSETS
	.align		4
        /*00c0*/ 	.byte	0x04, 0x1c
        /*00c2*/ 	.short	(.L_29 - .L_28)


	//   ....[0]....
.L_28:
        /*00c4*/ 	.word	0x000014b0


	//   ....[1]....
        /*00c8*/ 	.word	0x000014e0


	//----- nvinfo : EIATTR_CRS_STACK_SIZE
	.align		4
.L_29:
        /*00cc*/ 	.byte	0x04, 0x1e
        /*00ce*/ 	.short	(.L_31 - .L_30)
.L_30:
        /*00d0*/ 	.word	0x00000000


	//----- nvinfo : EIATTR_CBANK_PARAM_SIZE
	.align		4
.L_31:
        /*00d4*/ 	.byte	0x03, 0x19
        /*00d6*/ 	.short	0x002e


	//----- nvinfo : EIATTR_PARAM_CBANK
	.align		4
        /*00d8*/ 	.byte	0x04, 0x0a
        /*00da*/ 	.short	(.L_33 - .L_32)
	.align		4
.L_32:
        /*00dc*/ 	.word	index@(.nv.constant0._Z4GEMMPfS_S_iiiffbb)
        /*00e0*/ 	.short	0x0380
        /*00e2*/ 	.short	0x002e


	//----- nvinfo : EIATTR_SW_WAR
	.align		4
.L_33:
        /*00e4*/ 	.byte	0x04, 0x36
        /*00e6*/ 	.short	(.L_35 - .L_34)
.L_34:
        /*00e8*/ 	.word	0x00000008
.L_35:


//--------------------- .nv.callgraph             --------------------------
	.section	.nv.callgraph,"",@"SHT_CUDA_CALLGRAPH"
	.align	4
	.sectionentsize	8
	.align		4
        /*0000*/ 	.word	0x00000000
	.align		4
        /*0004*/ 	.word	0xffffffff
	.align		4
        /*0008*/ 	.word	0x00000000
	.align		4
        /*000c*/ 	.word	0xfffffffe
	.align		4
        /*0010*/ 	.word	0x00000000
	.align		4
        /*0014*/ 	.word	0xfffffffd
	.align		4
        /*0018*/ 	.word	0x00000000
	.align		4
        /*001c*/ 	.word	0xfffffffc


//--------------------- .text._Z4GEMMPfS_S_iiiffbb --------------------------
	.section	.text._Z4GEMMPfS_S_iiiffbb,"ax",@progbits
	.align	128
        .global         _Z4GEMMPfS_S_iiiffbb
        .type           _Z4GEMMPfS_S_iiiffbb,@function
        .size           _Z4GEMMPfS_S_iiiffbb,(.L_x_26 - _Z4GEMMPfS_S_iiiffbb)
        .other          _Z4GEMMPfS_S_iiiffbb,@"STO_CUDA_ENTRY STV_DEFAULT"
_Z4GEMMPfS_S_iiiffbb:
.text._Z4GEMMPfS_S_iiiffbb:
[----:B------:R-:W-:Y:S01]  /*0000*/  LDC R1, c[0x0][0x37c] ;  /* 0x0000df00ff017b82 */ /* 0x000fe20000000800 */
[----:B------:R-:W0:Y:S01]  /*0010*/  LDCU UR8, c[0x0][0x39c] ;  /* 0x00007380ff0877ac */ /* 0x000e220008000800 */
[----:B------:R-:W1:Y:S01]  /*0020*/  S2R R34, SR_CTAID.X ;  /* 0x0000000000227919 */ /* 0x000e620000002500 */
[----:B------:R-:W-:Y:S02]  /*0030*/  CS2R R8, SRZ ;  /* 0x0000000000087805 */ /* 0x000fe4000001ff00 */
[----:B------:R-:W-:Y:S02]  /*0040*/  CS2R R10, SRZ ;  /* 0x00000000000a7805 */ /* 0x000fe4000001ff00 */
[----:B------:R-:W-:Y:S01]  /*0050*/  CS2R R12, SRZ ;  /* 0x00000000000c7805 */ /* 0x000fe2000001ff00 */
[----:B------:R-:W2:Y:S01]  /*0060*/  S2R R32, SR_CTAID.Y ;  /* 0x0000000000207919 */ /* 0x000ea20000002600 */
[----:B------:R-:W-:Y:S01]  /*0070*/  CS2R R14, SRZ ;  /* 0x00000000000e7805 */ /* 0x000fe2000001ff00 */
[----:B------:R-:W3:Y:S01]  /*0080*/  LDCU.64 UR10, c[0x0][0x358] ;  /* 0x00006b00ff0a77ac */ /* 0x000ee20008000a00 */
[----:B0-----:R-:W-:-:S09]  /*0090*/  UISETP.GE.AND UP0, UPT, UR8, 0x1, UPT ;  /* 0x000000010800788c */ /* 0x001fd2000bf06270 */
[----:B---3--:R-:W-:Y:S05]  /*00a0*/  BRA.U !UP0, `(.L_x_0) ;  /* 0x00000011082c7547 */ /* 0x008fea000b800000 */
[----:B------:R-:W0:Y:S01]  /*00b0*/  S2R R25, SR_TID.Y ;  /* 0x0000000000197919 */ /* 0x000e220000002200 */
[----:B------:R-:W3:Y:S01]  /*00c0*/  S2UR UR7, SR_CgaCtaId ;  /* 0x00000000000779c3 */ /* 0x000ee20000008800 */
[----:B------:R-:W-:Y:S01]  /*00d0*/  UMOV UR4, 0x400 ;  /* 0x0000040000047882 */ /* 0x000fe20000000000 */
[----:B------:R-:W-:Y:S01]  /*00e0*/  UISETP.GE.U32.AND UP0, UPT, UR8, 0x11, UPT ;  /* 0x000000110800788c */ /* 0x000fe2000bf06070 */
[----:B------:R-:W4:Y:S01]  /*00f0*/  S2R R6, SR_TID.X ;  /* 0x0000000000067919 */ /* 0x000f220000002100 */
[----:B------:R-:W-:Y:S01]  /*0100*/  UIADD3 UR6, UPT, UPT, UR4, 0x200, URZ ;  /* 0x0000020004067890 */ /* 0x000fe2000fffe0ff */
[----:B------:R-:W-:Y:S02]  /*0110*/  CS2R R14, SRZ ;  /* 0x00000000000e7805 */ /* 0x000fe4000001ff00 */
[----:B------:R-:W-:Y:S02]  /*0120*/  CS2R R12, SRZ ;  /* 0x00000000000c7805 */ /* 0x000fe4000001ff00 */
[----:B------:R-:W-:-:S02]  /*0130*/  CS2R R10, SRZ ;  /* 0x00000000000a7805 */ /* 0x000fc4000001ff00 */
[----:B------:R-:W-:Y:S01]  /*0140*/  CS2R R8, SRZ ;  /* 0x0000000000087805 */ /* 0x000fe2000001ff00 */
[----:B------:R-:W-:Y:S02]  /*0150*/  UIADD3 UR12, UPT, UPT, UR8, 0xf, URZ ;  /* 0x0000000f080c7890 */ /* 0x000fe4000fffe0ff */
[----:B---3--:R-:W-:Y:S02]  /*0160*/  ULEA UR5, UR7, UR4, 0x18 ;  /* 0x0000000407057291 */ /* 0x008fe4000f8ec0ff */
[----:B------:R-:W-:Y:S01]  /*0170*/  ULEA UR6, UR7, UR6, 0x18 ;  /* 0x0000000607067291 */ /* 0x000fe2000f8ec0ff */
[----:B------:R-:W-:-:S03]  /*0180*/  UMOV UR4, URZ ;  /* 0x000000ff00047c82 */ /* 0x000fc60008000000 */
[C---:B0-----:R-:W-:Y:S01]  /*0190*/  LEA R28, R25.reuse, UR5, 0x5 ;  /* 0x00000005191c7c11 */ /* 0x041fe2000f8e28ff */
[--C-:B--2---:R-:W-:Y:S01]  /*01a0*/  IMAD R35, R32, 0x10, R25.reuse ;  /* 0x0000001020237824 */ /* 0x104fe200078e0219 */
[C---:B------:R-:W-:Y:S01]  /*01b0*/  LEA R26, R25.reuse, UR6, 0x5 ;  /* 0x00000006191a7c11 */ /* 0x040fe2000f8e28ff */
[----:B-1----:R-:W-:Y:S01]  /*01c0*/  IMAD R30, R34, 0x10, R25 ;  /* 0x00000010221e7824 */ /* 0x002fe200078e0219 */
[----:B----4-:R-:W-:Y:S01]  /*01d0*/  LEA R29, R6, UR5, 0x5 ;  /* 0x00000005061d7c11 */ /* 0x010fe2000f8e28ff */
[--C-:B------:R-:W-:Y:S01]  /*01e0*/  IMAD R33, R32, 0x10, R6.reuse ;  /* 0x0000001020217824 */ /* 0x100fe200078e0206 */
[----:B------:R-:W-:Y:S01]  /*01f0*/  LEA R27, R6, UR6, 0x5 ;  /* 0x00000006061b7c11 */ /* 0x000fe2000f8e28ff */
[----:B------:R-:W-:Y:S01]  /*0200*/  IMAD R31, R34, 0x10, R6 ;  /* 0x00000010221f7824 */ /* 0x000fe200078e0206 */
[----:B------:R-:W-:Y:S01]  /*0210*/  LEA R28, R6, R28, 0x1 ;  /* 0x0000001c061c7211 */ /* 0x000fe200078e08ff */
[C---:B------:R-:W-:Y:S02]  /*0220*/  IMAD R29, R25.reuse, 0x2, R29 ;  /* 0x00000002191d7824 */ /* 0x040fe400078e021d */
[----:B------:R-:W-:-:S02]  /*0230*/  IMAD R27, R25, 0x2, R27 ;  /* 0x00000002191b7824 */ /* 0x000fc400078e021b */
[----:B------:R-:W-:Y:S01]  /*0240*/  IMAD R26, R6, 0x2, R26 ;  /* 0x00000002061a7824 */ /* 0x000fe200078e021a */
[----:B------:R-:W-:Y:S06]  /*0250*/  BRA.U !UP0, `(.L_x_1) ;  /* 0x00000009087c7547 */ /* 0x000fec000b800000 */
[----:B------:R-:W0:Y:S01]  /*0260*/  LDCU UR6, c[0x0][0x3a0] ;  /* 0x00007400ff0677ac */ /* 0x000e220008000800 */
[----:B------:R-:W-:Y:S02]  /*0270*/  VIADD R0, R25, 0x10 ;  /* 0x0000001019007836 */ /* 0x000fe40000000000 */
[--C-:B------:R-:W-:Y:S01]  /*0280*/  IMAD R24, R30, UR8, R6.reuse ;  /* 0x000000081e187c24 */ /* 0x100fe2000f8e0206 */
[----:B------:R-:W1:Y:S01]  /*0290*/  LDCU UR7, c[0x0][0x398] ;  /* 0x00007300ff0777ac */ /* 0x000e620008000800 */
[--C-:B------:R-:W-:Y:S02]  /*02a0*/  IMAD R7, R35, UR8, R6.reuse ;  /* 0x0000000823077c24 */ /* 0x100fe4000f8e0206 */
[----:B------:R-:W-:Y:S01]  /*02b0*/  IMAD.MOV.U32 R15, RZ, RZ, RZ ;  /* 0x000000ffff0f7224 */ /* 0x000fe200078e00ff */
[----:B------:R-:W2:Y:S01]  /*02c0*/  LDCU.U8 UR5, c[0x0][0x3ac] ;  /* 0x00007580ff0577ac */ /* 0x000ea20008000000 */
[----:B------:R-:W-:Y:S01]  /*02d0*/  USHF.R.U32.HI UR4, URZ, 0x4, UR12 ;  /* 0x00000004ff047899 */ /* 0x000fe2000801160c */
[----:B------:R-:W3:Y:S01]  /*02e0*/  LDCU UR16, c[0x0][0x3a0] ;  /* 0x00007400ff1077ac */ /* 0x000ee20008000800 */
[----:B0-----:R-:W-:-:S02]  /*02f0*/  IMAD R3, R0, UR6, R6 ;  /* 0x0000000600037c24 */ /* 0x001fc4000f8e0206 */
[----:B------:R-:W-:Y:S01]  /*0300*/  ULOP3.LUT UR4, UR4, 0x7fffffe, URZ, 0xc0, !UPT ;  /* 0x07fffffe04047892 */ /* 0x000fe2000f8ec0ff */
[C-C-:B------:R-:W-:Y:S01]  /*0310*/  IMAD R17, R25.reuse, UR6, R6.reuse ;  /* 0x0000000619117c24 */ /* 0x140fe2000f8e0206 */
[----:B------:R-:W0:Y:S01]  /*0320*/  LDCU.U8 UR13, c[0x0][0x3ac] ;  /* 0x00007580ff0d77ac */ /* 0x000e220008000000 */
[--C-:B-1----:R-:W-:Y:S02]  /*0330*/  IMAD R5, R0, UR7, R6.reuse ;  /* 0x0000000700057c24 */ /* 0x102fe4000f8e0206 */
[----:B------:R-:W-:Y:S01]  /*0340*/  IMAD R19, R25, UR7, R6 ;  /* 0x0000000719137c24 */ /* 0x000fe2000f8e0206 */
[----:B------:R-:W1:Y:S01]  /*0350*/  LDCU.64 UR14, c[0x0][0x398] ;  /* 0x00007300ff0e77ac */ /* 0x000e620008000a00 */
[----:B------:R-:W-:Y:S01]  /*0360*/  IMAD R4, R34, 0x10, R3 ;  /* 0x0000001022047824 */ /* 0x000fe200078e0203 */
[----:B------:R-:W-:Y:S01]  /*0370*/  LEA R5, R32, R5, 0x4 ;  /* 0x0000000520057211 */ /* 0x000fe200078e20ff */
[----:B------:R-:W-:Y:S01]  /*0380*/  IMAD R2, R34, 0x10, R17 ;  /* 0x0000001022027824 */ /* 0x000fe200078e0211 */
[----:B--2---:R-:W-:Y:S01]  /*0390*/  UPRMT UR5, UR5, 0x8880, URZ ;  /* 0x0000888005057896 */ /* 0x004fe200080000ff */
[----:B------:R-:W-:Y:S01]  /*03a0*/  IMAD R3, R32, 0x10, R19 ;  /* 0x0000001020037824 */ /* 0x000fe200078e0213 */
[----:B------:R-:W-:-:S02]  /*03b0*/  UIADD3 UR4, UPT, UPT, -UR4, URZ, URZ ;  /* 0x000000ff04047290 */ /* 0x000fc4000fffe1ff */
[----:B---3--:R-:W-:-:S11]  /*03c0*/  UISETP.NE.AND UP0, UPT, UR5, URZ, UPT ;  /* 0x000000ff0500728c */ /* 0x008fd6000bf05270 */
.L_x_18:
[----:B--2---:R-:W2:Y:S01]  /*03d0*/  LDC.64 R46, c[0x0][0x380] ;  /* 0x0000e000ff2e7b82 */ /* 0x004ea20000000a00 */
[----:B------:R-:W-:Y:S01]  /*03e0*/  BSSY.RECONVERGENT B0, `(.L_x_2) ;  /* 0x0000019000007945 */ /* 0x000fe20003800200 */
[----:B--2---:R-:W-:-:S03]  /*03f0*/  IMAD.WIDE R40, R7, 0x4, R46 ;  /* 0x0000000407287825 */ /* 0x004fc600078e022e */
[----:B---34-:R-:W-:Y:S05]  /*0400*/  BRA.U UP0, `(.L_x_3) ;  /* 0x00000001002c7547 */ /* 0x018fea000b800000 */
[----:B-1----:R-:W-:Y:S01]  /*0410*/  UMOV UR8, UR15 ;  /* 0x0000000f00087c82 */ /* 0x002fe20008000000 */
[----:B------:R-:W-:Y:S01]  /*0420*/  IMAD.U32 R0, RZ, RZ, UR14 ;  /* 0x0000000eff007e24 */ /* 0x000fe2000f8e00ff */
[----:B------:R-:W-:-:S04]  /*0430*/  ISETP.GE.AND P0, PT, R6, UR8, PT ;  /* 0x0000000806007c0c */ /* 0x000fc8000bf06270 */
[----:B------:R-:W-:-:S13]  /*0440*/  ISETP.GE.OR P0, PT, R35, R0, P0 ;  /* 0x000000002300720c */ /* 0x000fda0000706670 */
[----:B------:R-:W-:Y:S05]  /*0450*/  @P0 BRA `(.L_x_4) ;  /* 0x0000000000100947 */ /* 0x000fea0003800000 */
[----:B------:R-:W2:Y:S02]  /*0460*/  LDG.E R16, desc[UR10][R40.64] ;  /* 0x0000000a28107981 */ /* 0x000ea4000c1e1900 */
[----:B--2---:R-:W-:-:S05]  /*0470*/  F2FP.F16.F32.PACK_AB R16, RZ, R16 ;  /* 0x00000010ff10723e */ /* 0x004fca00000000ff */
[----:B------:R4:W-:Y:S01]  /*0480*/  STS.U16 [R28], R16 ;  /* 0x000000101c007388 */ /* 0x0009e20000000400 */
[----:B------:R-:W-:Y:S05]  /*0490*/  BRA `(.L_x_5) ;  /* 0x0000000000347947 */ /* 0x000fea0003800000 */
.L_x_4:
[----:B------:R3:W-:Y:S01]  /*04a0*/  STS.U16 [R28], RZ ;  /* 0x000000ff1c007388 */ /* 0x0007e20000000400 */
[----:B------:R-:W-:Y:S05]  /*04b0*/  BRA `(.L_x_5) ;  /* 0x00000000002c7947 */ /* 0x000fea0003800000 */
.L_x_3:
[----:B-1----:R-:W-:Y:S01]  /*04c0*/  IMAD.U32 R0, RZ, RZ, UR14 ;  /* 0x0000000eff007e24 */ /* 0x002fe2000f8e00ff */
[----:B------:R-:W-:-:S04]  /*04d0*/  UMOV UR8, UR15 ;  /* 0x0000000f00087c82 */ /* 0x000fc80008000000 */
[----:B------:R-:W-:-:S04]  /*04e0*/  ISETP.GE.AND P0, PT, R33, R0, PT ;  /* 0x000000002100720c */ /* 0x000fc80003f06270 */
[----:B------:R-:W-:-:S13]  /*04f0*/  ISETP.GE.OR P0, PT, R25, UR8, P0 ;  /* 0x0000000819007c0c */ /* 0x000fda0008706670 */
[----:B------:R-:W-:Y:S05]  /*0500*/  @P0 BRA `(.L_x_6) ;  /* 0x0000000000140947 */ /* 0x000fea0003800000 */
[----:B------:R-:W-:-:S06]  /*0510*/  IMAD.WIDE R16, R3, 0x4, R46 ;  /* 0x0000000403107825 */ /* 0x000fcc00078e022e */
[----:B------:R-:W2:Y:S02]  /*0520*/  LDG.E R16, desc[UR10][R16.64] ;  /* 0x0000000a10107981 */ /* 0x000ea4000c1e1900 */
[----:B--2---:R-:W-:-:S05]  /*0530*/  F2FP.F16.F32.PACK_AB R17, RZ, R16 ;  /* 0x00000010ff11723e */ /* 0x004fca00000000ff */
[----:B------:R1:W-:Y:S01]  /*0540*/  STS.U16 [R29], R17 ;  /* 0x000000111d007388 */ /* 0x0003e20000000400 */
[----:B------:R-:W-:Y:S05]  /*0550*/  BRA `(.L_x_5) ;  /* 0x0000000000047947 */ /* 0x000fea0003800000 */
.L_x_6:
[----:B------:R2:W-:Y:S02]  /*0560*/  STS.U16 [R29], RZ ;  /* 0x000000ff1d007388 */ /* 0x0005e40000000400 */
.L_x_5:
[----:B0-----:R-:W-:Y:S05]  /*0570*/  BSYNC.RECONVERGENT B0 ;  /* 0x0000000000007941 */ /* 0x001fea0003800200 */
.L_x_2:
[----:B------:R-:W0:Y:S01]  /*0580*/  LDCU.S8 UR7, c[0x0][0x3ad] ;  /* 0x000075a0ff0777ac */ /* 0x000e220008000200 */
[----:B------:R-:W5:Y:S01]  /*0590*/  LDC.64 R42, c[0x0][0x388] ;  /* 0x0000e200ff2a7b82 */ /* 0x000f620000000a00 */
[----:B------:R-:W-:Y:S01]  /*05a0*/  BSSY.RECONVERGENT B0, `(.L_x_7) ;  /* 0x0000018000007945 */ /* 0x000fe20003800200 */
[----:B0-----:R-:W-:Y:S01]  /*05b0*/  UISETP.NE.AND UP1, UPT, UR7, URZ, UPT ;  /* 0x000000ff0700728c */ /* 0x001fe2000bf25270 */
[----:B-----5:R-:W-:-:S08]  /*05c0*/  IMAD.WIDE R38, R24, 0x4, R42 ;  /* 0x0000000418267825 */ /* 0x020fd000078e022a */
[----:B------:R-:W-:Y:S05]  /*05d0*/  BRA.U UP1, `(.L_x_8) ;  /* 0x00000001012c7547 */ /* 0x000fea000b800000 */
[----:B------:R-:W-:-:S04]  /*05e0*/  MOV R37, UR16 ;  /* 0x0000001000257c02 */ /* 0x000fc80008000f00 */
[----:B------:R-:W-:-:S04]  /*05f0*/  ISETP.GE.AND P0, PT, R31, R37, PT ;  /* 0x000000251f00720c */ /* 0x000fc80003f06270 */
[----:B------:R-:W-:-:S13]  /*0600*/  ISETP.GE.OR P0, PT, R25, UR8, P0 ;  /* 0x0000000819007c0c */ /* 0x000fda0008706670 */
[----:B------:R-:W-:Y:S05]  /*0610*/  @P0 BRA `(.L_x_9) ;  /* 0x0000000000140947 */ /* 0x000fea0003800000 */
[----:B-1--4-:R-:W-:-:S06]  /*0620*/  IMAD.WIDE R16, R2, 0x4, R42 ;  /* 0x0000000402107825 */ /* 0x012fcc00078e022a */
[----:B------:R-:W4:Y:S02]  /*0630*/  LDG.E R16, desc[UR10][R16.64] ;  /* 0x0000000a10107981 */ /* 0x000f24000c1e1900 */
[----:B----4-:R-:W-:-:S05]  /*0640*/  F2FP.F16.F32.PACK_AB R17, RZ, R16 ;  /* 0x00000010ff11723e */ /* 0x010fca00000000ff */
[----:B------:R0:W-:Y:S01]  /*0650*/  STS.U16 [R26], R17 ;  /* 0x000000111a007388 */ /* 0x0001e20000000400 */
[----:B------:R-:W-:Y:S05]  /*0660*/  BRA `(.L_x_10) ;  /* 0x00000000002c7947 */ /* 0x000fea0003800000 */
.L_x_9:
[----:B------:R0:W-:Y:S01]  /*0670*/  STS.U16 [R26], RZ ;  /* 0x000000ff1a007388 */ /* 0x0001e20000000400 */
[----:B------:R-:W-:Y:S05]  /*0680*/  BRA `(.L_x_10) ;  /* 0x0000000000247947 */ /* 0x000fea0003800000 */
.L_x_8:
[----:B------:R-:W0:Y:S01]  /*0690*/  LDC R37, c[0x0][0x3a0] ;  /* 0x0000e800ff257b82 */ /* 0x000e220000000800 */
[----:B------:R-:W-:-:S04]  /*06a0*/  ISETP.GE.AND P0, PT, R6, UR8, PT ;  /* 0x0000000806007c0c */ /* 0x000fc8000bf06270 */
[----:B0-----:R-:W-:-:S13]  /*06b0*/  ISETP.GE.OR P0, PT, R30, R37, P0 ;  /* 0x000000251e00720c */ /* 0x001fda0000706670 */
[----:B------:R-:W-:Y:S05]  /*06c0*/  @P0 BRA `(.L_x_11) ;  /* 0x0000000000100947 */ /* 0x000fea0003800000 */
[----:B----4-:R-:W4:Y:S02]  /*06d0*/  LDG.E R16, desc[UR10][R38.64] ;  /* 0x0000000a26107981 */ /* 0x010f24000c1e1900 */
[----:B----4-:R-:W-:-:S05]  /*06e0*/  F2FP.F16.F32.PACK_AB R16, RZ, R16 ;  /* 0x00000010ff10723e */ /* 0x010fca00000000ff */
[----:B------:R0:W-:Y:S01]  /*06f0*/  STS.U16 [R27], R16 ;  /* 0x000000101b007388 */ /* 0x0001e20000000400 */
[----:B------:R-:W-:Y:S05]  /*0700*/  BRA `(.L_x_10) ;  /* 0x0000000000047947 */ /* 0x000fea0003800000 */
.L_x_11:
[----:B------:R0:W-:Y:S02]  /*0710*/  STS.U16 [R27], RZ ;  /* 0x000000ff1b007388 */ /* 0x0001e40000000400 */
.L_x_10:
[----:B------:R-:W-:Y:S05]  /*0720*/  BSYNC.RECONVERGENT B0 ;  /* 0x0000000000007941 */ /* 0x000fea0003800200 */
.L_x_7:
[----:B0---4-:R-:W1:Y:S01]  /*0730*/  S2R R16, SR_LANEID ;  /* 0x0000000000107919 */ /* 0x011e620000000000 */
[----:B------:R-:W0:Y:S01]  /*0740*/  S2UR UR6, SR_CgaCtaId ;  /* 0x00000000000679c3 */ /* 0x000e220000008800 */
[----:B------:R-:W-:Y:S01]  /*0750*/  UMOV UR5, 0x400 ;  /* 0x0000040000057882 */ /* 0x000fe20000000000 */
[----:B------:R-:W-:Y:S06]  /*0760*/  BSSY.RECONVERGENT B0, `(.L_x_12) ;  /* 0x0000028000007945 */ /* 0x000fec0003800200 */
[----:B------:R-:W-:Y:S01]  /*0770*/  BAR.SYNC.DEFER_BLOCKING 0x0 ;  /* 0x0000000000007b1d */ /* 0x000fe20000010000 */
[----:B------:R-:W-:-:S02]  /*0780*/  UIADD3 UR9, UPT, UPT, UR5, 0x200, URZ ;  /* 0x0000020005097890 */ /* 0x000fc4000fffe0ff */
[----:B0-----:R-:W-:Y:S02]  /*0790*/  ULEA UR5, UR6, UR5, 0x18 ;  /* 0x0000000506057291 */ /* 0x001fe4000f8ec0ff */
[----:B------:R-:W-:Y:S02]  /*07a0*/  ULEA UR6, UR6, UR9, 0x18 ;  /* 0x0000000906067291 */ /* 0x000fe4000f8ec0ff */
[----:B------:R-:W-:Y:S01]  /*07b0*/  UPRMT UR9, UR13, 0x8880, URZ ;  /* 0x000088800d097896 */ /* 0x000fe200080000ff */
[----:B-1----:R-:W-:-:S03]  /*07c0*/  SHF.R.U32.HI R17, RZ, 0x3, R16 ;  /* 0x00000003ff117819 */ /* 0x002fc60000011610 */
[----:B------:R-:W-:Y:S01]  /*07d0*/  UISETP.NE.AND UP1, UPT, UR9, URZ, UPT ;  /* 0x000000ff0900728c */ /* 0x000fe2000bf25270 */
[----:B------:R-:W-:Y:S02]  /*07e0*/  LOP3.LUT R18, R16, 0x7, RZ, 0xc0, !PT ;  /* 0x0000000710127812 */ /* 0x000fe400078ec0ff */
[----:B------:R-:W-:Y:S01]  /*07f0*/  SHF.R.U32.HI R16, RZ, 0x4, R16 ;  /* 0x00000004ff107819 */ /* 0x000fe20000011610 */
[----:B------:R-:W-:-:S04]  /*0800*/  IMAD.SHL.U32 R17, R17, 0x8, RZ ;  /* 0x0000000811117824 */ /* 0x000fc800078e00ff */
[----:B------:R-:W-:Y:S01]  /*0810*/  IMAD.SHL.U32 R16, R16, 0x8, RZ ;  /* 0x0000000810107824 */ /* 0x000fe200078e00ff */
[----:B------:R-:W-:-:S05]  /*0820*/  LOP3.LUT R17, R17, 0x8, R18, 0xe2, !PT ;  /* 0x0000000811117812 */ /* 0x000fca00078ee212 */
[----:B------:R-:W-:-:S05]  /*0830*/  IMAD R16, R17, 0x10, R16 ;  /* 0x0000001011107824 */ /* 0x000fca00078e0210 */
[C---:B------:R-:W-:Y:S02]  /*0840*/  LEA R44, R16.reuse, UR5, 0x1 ;  /* 0x00000005102c7c11 */ /* 0x040fe4000f8e08ff */
[----:B------:R-:W-:-:S03]  /*0850*/  LEA R36, R16, UR6, 0x1 ;  /* 0x0000000610247c11 */ /* 0x000fc6000f8e08ff */
[----:B------:R-:W-:Y:S04]  /*0860*/  LDSM.16.M88.4 R16, [R44] ;  /* 0x000000002c10783b */ /* 0x000fe80000000200 */
[----:B------:R-:W0:Y:S02]  /*0870*/  LDSM.16.MT88.4 R20, [R36] ;  /* 0x000000002414783b */ /* 0x000e240000004200 */
[C---:B0-----:R-:W-:Y:S08]  /*0880*/  HMMA.16816.F32 R8, R16.reuse, R20, R8 ;  /* 0x000000141008723c */ /* 0x041ff00000001808 */
[----:B------:R-:W-:Y:S01]  /*0890*/  HMMA.16816.F32 R12, R16, R22, R12 ;  /* 0x00000016100c723c */ /* 0x000fe2000000180c */
[----:B------:R-:W-:Y:S01]  /*08a0*/  VIADD R17, R6, 0x10 ;  /* 0x0000001006117836 */ /* 0x000fe20000000000 */
[----:B------:R-:W-:Y:S01]  /*08b0*/  IADD3 R18, PT, PT, R25, 0x10, RZ ;  /* 0x0000001019127810 */ /* 0x000fe20007ffe0ff */
[----:B------:R-:W-:Y:S06]  /*08c0*/  BAR.SYNC.DEFER_BLOCKING 0x0 ;  /* 0x0000000000007b1d */ /* 0x000fec0000010000 */
[----:B------:R-:W-:Y:S11]  /*08d0*/  BRA.U !UP1, `(.L_x_13) ;  /* 0x0000000109247547 */ /* 0x000ff6000b800000 */
[----:B------:R-:W-:-:S04]  /*08e0*/  ISETP.GE.AND P0, PT, R33, R0, PT ;  /* 0x000000002100720c */ /* 0x000fc80003f06270 */
[----:B------:R-:W-:-:S13]  /*08f0*/  ISETP.LT.AND P0, PT, R18, UR8, !P0 ;  /* 0x0000000812007c0c */ /* 0x000fda000c701270 */
[----:B------:R4:W-:Y:S01]  /*0900*/  @!P0 STS.U16 [R29], RZ ;  /* 0x000000ff1d008388 */ /* 0x0009e20000000400 */
[----:B------:R-:W-:Y:S05]  /*0910*/  @!P0 BRA `(.L_x_14) ;  /* 0x0000000000308947 */ /* 0x000fea0003800000 */
[----:B------:R-:W-:-:S06]  /*0920*/  IMAD.WIDE R46, R5, 0x4, R46 ;  /* 0x00000004052e7825 */ /* 0x000fcc00078e022e */
[----:B------:R-:W5:Y:S02]  /*0930*/  LDG.E R46, desc[UR10][R46.64] ;  /* 0x0000000a2e2e7981 */ /* 0x000f64000c1e1900 */
[----:B-----5:R-:W-:-:S05]  /*0940*/  F2FP.F16.F32.PACK_AB R16, RZ, R46 ;  /* 0x0000002eff10723e */ /* 0x020fca00000000ff */
[----:B------:R0:W-:Y:S01]  /*0950*/  STS.U16 [R29], R16 ;  /* 0x000000101d007388 */ /* 0x0001e20000000400 */
[----:B------:R-:W-:Y:S05]  /*0960*/  BRA `(.L_x_14) ;  /* 0x00000000001c7947 */ /* 0x000fea0003800000 */
.L_x_13:
[----:B------:R-:W-:-:S04]  /*0970*/  ISETP.GE.AND P0, PT, R17, UR8, PT ;  /* 0x0000000811007c0c */ /* 0x000fc8000bf06270 */
[----:B------:R-:W-:-:S13]  /*0980*/  ISETP.LT.AND P0, PT, R35, R0, !P0 ;  /* 0x000000002300720c */ /* 0x000fda0004701270 */
[----:B------:R0:W-:Y:S01]  /*0990*/  @!P0 STS.U16 [R28], RZ ;  /* 0x000000ff1c008388 */ /* 0x0001e20000000400 */
[----:B------:R-:W-:Y:S05]  /*09a0*/  @!P0 BRA `(.L_x_14) ;  /* 0x00000000000c8947 */ /* 0x000fea0003800000 */
[----:B------:R-:W4:Y:S02]  /*09b0*/  LDG.E R40, desc[UR10][R40.64+0x40] ;  /* 0x0000400a28287981 */ /* 0x000f24000c1e1900 */
[----:B----4-:R-:W-:-:S05]  /*09c0*/  F2FP.F16.F32.PACK_AB R16, RZ, R40 ;  /* 0x00000028ff10723e */ /* 0x010fca00000000ff */
[----:B------:R1:W-:Y:S02]  /*09d0*/  STS.U16 [R28], R16 ;  /* 0x000000101c007388 */ /* 0x0003e40000000400 */
.L_x_14:
[----:B------:R-:W-:Y:S05]  /*09e0*/  BSYNC.RECONVERGENT B0 ;  /* 0x0000000000007941 */ /* 0x000fea0003800200 */
.L_x_12:
[----:B------:R-:W-:Y:S01]  /*09f0*/  UISETP.NE.AND UP1, UPT, UR7, URZ, UPT ;  /* 0x000000ff0700728c */ /* 0x000fe2000bf25270 */
[----:B------:R-:W-:Y:S08]  /*0a00*/  BSSY.RECONVERGENT B0, `(.L_x_15) ;  /* 0x0000012000007945 */ /* 0x000ff00003800200 */
[----:B------:R-:W-:Y:S05]  /*0a10*/  BRA.U !UP1, `(.L_x_16) ;  /* 0x0000000109207547 */ /* 0x000fea000b800000 */
[----:B------:R-:W-:-:S04]  /*0a20*/  ISETP.GE.AND P0, PT, R17, UR8, PT ;  /* 0x0000000811007c0c */ /* 0x000fc8000bf06270 */
[----:B------:R-:W-:-:S13]  /*0a30*/  ISETP.LT.AND P0, PT, R30, R37, !P0 ;  /* 0x000000251e00720c */ /* 0x000fda0004701270 */
[----:B------:R0:W-:Y:S01]  /*0a40*/  @!P0 STS.U16 [R27], RZ ;  /* 0x000000ff1b008388 */ /* 0x0001e20000000400 */
[----:B------:R-:W-:Y:S05]  /*0a50*/  @!P0 BRA `(.L_x_17) ;  /* 0x0000000000308947 */ /* 0x000fea0003800000 */
[----:B------:R-:W0:Y:S02]  /*0a60*/  LDG.E R38, desc[UR10][R38.64+0x40] ;  /* 0x0000400a26267981 */ /* 0x000e24000c1e1900 */
[----:B01----:R-:W-:-:S05]  /*0a70*/  F2FP.F16.F32.PACK_AB R16, RZ, R38 ;  /* 0x00000026ff10723e */ /* 0x003fca00000000ff */
[----:B------:R0:W-:Y:S01]  /*0a80*/  STS.U16 [R27], R16 ;  /* 0x000000101b007388 */ /* 0x0001e20000000400 */
[----:B------:R-:W-:Y:S05]  /*0a90*/  BRA `(.L_x_17) ;  /* 0x0000000000207947 */ /* 0x000fea0003800000 */
.L_x_16:
[----:B------:R-:W-:-:S04]  /*0aa0*/  ISETP.GE.AND P0, PT, R31, R37, PT ;  /* 0x000000251f00720c */ /* 0x000fc80003f06270 */
[----:B------:R-:W-:-:S13]  /*0ab0*/  ISETP.LT.AND P0, PT, R18, UR8, !P0 ;  /* 0x0000000812007c0c */ /* 0x000fda000c701270 */
[----:B------:R0:W-:Y:S01]  /*0ac0*/  @!P0 STS.U16 [R26], RZ ;  /* 0x000000ff1a008388 */ /* 0x0001e20000000400 */
[----:B------:R-:W-:Y:S05]  /*0ad0*/  @!P0 BRA `(.L_x_17) ;  /* 0x0000000000108947 */ /* 0x000fea0003800000 */
[----:B------:R-:W-:-:S06]  /*0ae0*/  IMAD.WIDE R42, R4, 0x4, R42 ;  /* 0x00000004042a7825 */ /* 0x000fcc00078e022a */
[----:B------:R-:W0:Y:S02]  /*0af0*/  LDG.E R42, desc[UR10][R42.64] ;  /* 0x0000000a2a2a7981 */ /* 0x000e24000c1e1900 */
[----:B01----:R-:W-:-:S05]  /*0b00*/  F2FP.F16.F32.PACK_AB R16, RZ, R42 ;  /* 0x0000002aff10723e */ /* 0x003fca00000000ff */
[----:B------:R0:W-:Y:S02]  /*0b10*/  STS.U16 [R26], R16 ;  /* 0x000000101a007388 */ /* 0x0001e40000000400 */
.L_x_17:
[----:B------:R-:W-:Y:S05]  /*0b20*/  BSYNC.RECONVERGENT B0 ;  /* 0x0000000000007941 */ /* 0x000fea0003800200 */
.L_x_15:
[----:B------:R-:W-:Y:S01]  /*0b30*/  BAR.SYNC.DEFER_BLOCKING 0x0 ;  /* 0x0000000000007b1d */ /* 0x000fe20000010000 */
[----:B------:R-:W-:Y:S01]  /*0b40*/  UIADD3 UR4, UPT, UPT, UR4, 0x2, URZ ;  /* 0x0000000204047890 */ /* 0x000fe2000fffe0ff */
[----:B------:R-:W-:Y:S01]  /*0b50*/  IMAD R4, R37, 0x20, R4 ;  /* 0x0000002025047824 */ /* 0x000fe200078e0204 */
[----:B------:R-:W-:Y:S01]  /*0b60*/  IADD3 R25, PT, PT, R25, 0x20, RZ ;  /* 0x0000002019197810 */ /* 0x000fe20007ffe0ff */
[----:B------:R-:W-:Y:S01]  /*0b70*/  IMAD R2, R37, 0x20, R2 ;  /* 0x0000002025027824 */ /* 0x000fe200078e0202 */
[----:B------:R-:W-:Y:S01]  /*0b80*/  UISETP.NE.AND UP1, UPT, UR4, URZ, UPT ;  /* 0x000000ff0400728c */ /* 0x000fe2000bf25270 */
[C---:B------:R-:W-:Y:S02]  /*0b90*/  IMAD R5, R0.reuse, 0x20, R5 ;  /* 0x0000002000057824 */ /* 0x040fe400078e0205 */
[----:B------:R-:W-:Y:S02]  /*0ba0*/  IMAD R3, R0, 0x20, R3 ;  /* 0x0000002000037824 */ /* 0x000fe400078e0203 */
[----:B------:R-:W-:-:S02]  /*0bb0*/  VIADD R6, R6, 0x20 ;  /* 0x0000002006067836 */ /* 0x000fc40000000000 */
[----:B------:R-:W-:Y:S02]  /*0bc0*/  VIADD R24, R24, 0x20 ;  /* 0x0000002018187836 */ /* 0x000fe40000000000 */
[----:B------:R-:W-:Y:S01]  /*0bd0*/  VIADD R7, R7, 0x20 ;  /* 0x0000002007077836 */ /* 0x000fe20000000000 */
[----:B01----:R-:W-:Y:S04]  /*0be0*/  LDSM.16.M88.4 R16, [R44] ;  /* 0x000000002c10783b */ /* 0x003fe80000000200 */
[----:B------:R-:W0:Y:S02]  /*0bf0*/  LDSM.16.MT88.4 R20, [R36] ;  /* 0x000000002414783b */ /* 0x000e240000004200 */
[C---:B0-----:R-:W-:Y:S08]  /*0c00*/  HMMA.16816.F32 R8, R16.reuse, R20, R8 ;  /* 0x000000141008723c */ /* 0x041ff00000001808 */
[----:B------:R-:W-:Y:S01]  /*0c10*/  HMMA.16816.F32 R12, R16, R22, R12 ;  /* 0x00000016100c723c */ /* 0x000fe2000000180c */
[----:B------:R-:W-:Y:S06]  /*0c20*/  BAR.SYNC.DEFER_BLOCKING 0x0 ;  /* 0x0000000000007b1d */ /* 0x000fec0000010000 */
[----:B------:R-:W-:-:S13]  /*0c30*/  BRA.U UP1, `(.L_x_18) ;  /* 0xfffffff501e47547 */ /* 0x000fda000b83ffff */
[----:B------:R-:W-:-:S12]  /*0c40*/  ULOP3.LUT UR4, UR12, 0x7fffffe0, URZ, 0xc0, !UPT ;  /* 0x7fffffe00c047892 */ /* 0x000fd8000f8ec0ff */
.L_x_1:
[----:B------:R-:W-:-:S09]  /*0c50*/  ULOP3.LUT UP0, URZ, UR12, 0x10, URZ, 0xc0, !UPT ;  /* 0x000000100cff7892 */ /* 0x000fd2000f80c0ff */
[----:B------:R-:W-:Y:S05]  /*0c60*/  BRA.U !UP0, `(.L_x_0) ;  /* 0x00000005083c7547 */ /* 0x000fea000b800000 */
[----:B------:R-:W0:Y:S01]  /*0c70*/  LDCU.U8 UR7, c[0x0][0x3ac] ;  /* 0x00007580ff0777ac */ /* 0x000e220008000000 */
[----:B------:R-:W1:Y:S01]  /*0c80*/  S2R R5, SR_TID.X ;  /* 0x0000000000057919 */ /* 0x000e620000002100 */
[----:B------:R-:W-:Y:S01]  /*0c90*/  BSSY.RECONVERGENT B0, `(.L_x_19) ;  /* 0x000001e000007945 */ /* 0x000fe20003800200 */
[----:B------:R-:W2:Y:S01]  /*0ca0*/  S2R R4, SR_TID.Y ;  /* 0x0000000000047919 */ /* 0x000ea20000002200 */
[----:B0-----:R-:W-:-:S04]  /*0cb0*/  UPRMT UR7, UR7, 0x8880, URZ ;  /* 0x0000888007077896 */ /* 0x001fc800080000ff */
[----:B------:R-:W-:Y:S01]  /*0cc0*/  UISETP.NE.AND UP0, UPT, UR7, URZ, UPT ;  /* 0x000000ff0700728c */ /* 0x000fe2000bf05270 */
[----:B-1----:R-:W-:-:S08]  /*0cd0*/  VIADD R5, R5, UR4 ;  /* 0x0000000405057c36 */ /* 0x002fd00008000000 */
[----:B------:R-:W-:Y:S05]  /*0ce0*/  BRA.U !UP0, `(.L_x_20) ;  /* 0x0000000108347547 */ /* 0x000fea000b800000 */
[----:B------:R-:W0:Y:S01]  /*0cf0*/  LDCU UR7, c[0x0][0x398] ;  /* 0x00007300ff0777ac */ /* 0x000e220008000800 */
[----:B--2---:R-:W-:Y:S02]  /*0d00*/  IADD3 R0, PT, PT, R4, UR4, RZ ;  /* 0x0000000404007c10 */ /* 0x004fe4000fffe0ff */
[----:B0-----:R-:W-:-:S04]  /*0d10*/  ISETP.GE.AND P0, PT, R33, UR7, PT ;  /* 0x0000000721007c0c */ /* 0x001fc8000bf06270 */
[----:B------:R-:W-:-:S13]  /*0d20*/  ISETP.LT.AND P0, PT, R0, UR8, !P0 ;  /* 0x0000000800007c0c */ /* 0x000fda000c701270 */
[----:B------:R0:W-:Y:S01]  /*0d30*/  @!P0 STS.U16 [R29], RZ ;  /* 0x000000ff1d008388 */ /* 0x0001e20000000400 */
[----:B------:R-:W-:Y:S05]  /*0d40*/  @!P0 BRA `(.L_x_21) ;  /* 0x0000000000488947 */ /* 0x000fea0003800000 */
[----:B------:R-:W1:Y:S01]  /*0d50*/  LDC.64 R2, c[0x0][0x380] ;  /* 0x0000e000ff027b82 */ /* 0x000e620000000a00 */
[----:B------:R-:W-:-:S04]  /*0d60*/  IMAD R33, R0, UR7, R33 ;  /* 0x0000000700217c24 */ /* 0x000fc8000f8e0221 */
[----:B-1----:R-:W-:-:S06]  /*0d70*/  IMAD.WIDE R2, R33, 0x4, R2 ;  /* 0x0000000421027825 */ /* 0x002fcc00078e0202 */
[----:B------:R-:W2:Y:S02]  /*0d80*/  LDG.E R2, desc[UR10][R2.64] ;  /* 0x0000000a02027981 */ /* 0x000ea4000c1e1900 */
[----:B--2---:R-:W-:-:S05]  /*0d90*/  F2FP.F16.F32.PACK_AB R0, RZ, R2 ;  /* 0x00000002ff00723e */ /* 0x004fca00000000ff */
[----:B------:R1:W-:Y:S01]  /*0da0*/  STS.U16 [R29], R0 ;  /* 0x000000001d007388 */ /* 0x0003e20000000400 */
[----:B------:R-:W-:Y:S05]  /*0db0*/  BRA `(.L_x_21) ;  /* 0x00000000002c7947 */ /* 0x000fea0003800000 */
.L_x_20:
[----:B------:R-:W0:Y:S01]  /*0dc0*/  LDCU UR7, c[0x0][0x398] ;  /* 0x00007300ff0777ac */ /* 0x000e220008000800 */
[----:B------:R-:W-:-:S04]  /*0dd0*/  ISETP.GE.AND P0, PT, R5, UR8, PT ;  /* 0x0000000805007c0c */ /* 0x000fc8000bf06270 */
[----:B0-----:R-:W-:-:S13]  /*0de0*/  ISETP.LT.AND P0, PT, R35, UR7, !P0 ;  /* 0x0000000723007c0c */ /* 0x001fda000c701270 */
[----:B------:R0:W-:Y:S01]  /*0df0*/  @!P0 STS.U16 [R28], RZ ;  /* 0x000000ff1c008388 */ /* 0x0001e20000000400 */
[----:B------:R-:W-:Y:S05]  /*0e00*/  @!P0 BRA `(.L_x_21) ;  /* 0x0000000000188947 */ /* 0x000fea0003800000 */
[----:B------:R-:W1:Y:S01]  /*0e10*/  LDC.64 R2, c[0x0][0x380] ;  /* 0x0000e000ff027b82 */ /* 0x000e620000000a00 */
[----:B------:R-:W-:-:S04]  /*0e20*/  IMAD R35, R35, UR8, R5 ;  /* 0x0000000823237c24 */ /* 0x000fc8000f8e0205 */
[----:B-1----:R-:W-:-:S06]  /*0e30*/  IMAD.WIDE R2, R35, 0x4, R2 ;  /* 0x0000000423027825 */ /* 0x002fcc00078e0202 */
[----:B------:R-:W5:Y:S02]  /*0e40*/  LDG.E R2, desc[UR10][R2.64] ;  /* 0x0000000a02027981 */ /* 0x000f64000c1e1900 */
[----:B-----5:R-:W-:-:S05]  /*0e50*/  F2FP.F16.F32.PACK_AB R0, RZ, R2 ;  /* 0x00000002ff00723e */ /* 0x020fca00000000ff */
[----:B------:R1:W-:Y:S02]  /*0e60*/  STS.U16 [R28], R0 ;  /* 0x000000001c007388 */ /* 0x0003e40000000400 */
.L_x_21:
[----:B------:R-:W-:Y:S05]  /*0e70*/  BSYNC.RECONVERGENT B0 ;  /* 0x0000000000007941 */ /* 0x000fea0003800200 */
.L_x_19:
[----:B------:R-:W5:Y:S01]  /*0e80*/  LDCU.S8 UR7, c[0x0][0x3ad] ;  /* 0x000075a0ff0777ac */ /* 0x000f620008000200 */
[----:B------:R-:W-:Y:S01]  /*0e90*/  BSSY.RECONVERGENT B0, `(.L_x_22) ;  /* 0x000001b000007945 */ /* 0x000fe20003800200 */
[----:B-12---:R-:W-:Y:S01]  /*0ea0*/  VIADD R0, R4, UR4 ;  /* 0x0000000404007c36 */ /* 0x006fe20008000000 */
[----:B-----5:R-:W-:-:S09]  /*0eb0*/  UISETP.NE.AND UP0, UPT, UR7, URZ, UPT ;  /* 0x000000ff0700728c */ /* 0x020fd2000bf05270 */
[----:B------:R-:W-:Y:S05]  /*0ec0*/  BRA.U !UP0, `(.L_x_23) ;  /* 0x0000000108307547 */ /* 0x000fea000b800000 */
[----:B------:R-:W1:Y:S01]  /*0ed0*/  LDCU UR7, c[0x0][0x3a0] ;  /* 0x00007400ff0777ac */ /* 0x000e620008000800 */
[----:B------:R-:W-:-:S04]  /*0ee0*/  ISETP.GE.AND P0, PT, R5, UR8, PT ;  /* 0x0000000805007c0c */ /* 0x000fc8000bf06270 */
[----:B-1----:R-:W-:-:S13]  /*0ef0*/  ISETP.LT.AND P0, PT, R30, UR7, !P0 ;  /* 0x000000071e007c0c */ /* 0x002fda000c701270 */
[----:B------:R1:W-:Y:S01]  /*0f00*/  @!P0 STS.U16 [R27], RZ ;  /* 0x000000ff1b008388 */ /* 0x0003e20000000400 */
[----:B------:R-:W-:Y:S05]  /*0f10*/  @!P0 BRA `(.L_x_24) ;  /* 0x0000000000488947 */ /* 0x000fea0003800000 */
[----:B------:R-:W2:Y:S01]  /*0f20*/  LDC.64 R2, c[0x0][0x388] ;  /* 0x0000e200ff027b82 */ /* 0x000ea20000000a00 */
[----:B------:R-:W-:-:S04]  /*0f30*/  IMAD R5, R30, UR8, R5 ;  /* 0x000000081e057c24 */ /* 0x000fc8000f8e0205 */
[----:B--2---:R-:W-:-:S06]  /*0f40*/  IMAD.WIDE R2, R5, 0x4, R2 ;  /* 0x0000000405027825 */ /* 0x004fcc00078e0202 */
[----:B------:R-:W2:Y:S02]  /*0f50*/  LDG.E R2, desc[UR10][R2.64] ;  /* 0x0000000a02027981 */ /* 0x000ea4000c1e1900 */
[----:B--2---:R-:W-:-:S05]  /*0f60*/  F2FP.F16.F32.PACK_AB R0, RZ, R2 ;  /* 0x00000002ff00723e */ /* 0x004fca00000000ff */
[----:B------:R2:W-:Y:S01]  /*0f70*/  STS.U16 [R27], R0 ;  /* 0x000000001b007388 */ /* 0x0005e20000000400 */
[----:B------:R-:W-:Y:S05]  /*0f80*/  BRA `(.L_x_24) ;  /* 0x00000000002c7947 */ /* 0x000fea0003800000 */
.L_x_23:
[----:B------:R-:W1:Y:S02]  /*0f90*/  LDCU UR7, c[0x0][0x3a0] ;  /* 0x00007400ff0777ac */ /* 0x000e640008000800 */
[----:B-1----:R-:W-:-:S04]  /*0fa0*/  ISETP.GE.AND P0, PT, R31, UR7, PT ;  /* 0x000000071f007c0c */ /* 0x002fc8000bf06270 */
[----:B------:R-:W-:-:S13]  /*0fb0*/  ISETP.LT.AND P0, PT, R0, UR8, !P0 ;  /* 0x0000000800007c0c */ /* 0x000fda000c701270 */
[----:B------:R1:W-:Y:S01]  /*0fc0*/  @!P0 STS.U16 [R26], RZ ;  /* 0x000000ff1a008388 */ /* 0x0003e20000000400 */
[----:B------:R-:W-:Y:S05]  /*0fd0*/  @!P0 BRA `(.L_x_24) ;  /* 0x0000000000188947 */ /* 0x000fea0003800000 */
[----:B------:R-:W2:Y:S01]  /*0fe0*/  LDC.64 R2, c[0x0][0x388] ;  /* 0x0000e200ff027b82 */ /* 0x000ea20000000a00 */
[----:B------:R-:W-:-:S04]  /*0ff0*/  IMAD R31, R0, UR7, R31 ;  /* 0x00000007001f7c24 */ /* 0x000fc8000f8e021f */
[----:B--2---:R-:W-:-:S06]  /*1000*/  IMAD.WIDE R2, R31, 0x4, R2 ;  /* 0x000000041f027825 */ /* 0x004fcc00078e0202 */
[----:B------:R-:W2:Y:S02]  /*1010*/  LDG.E R2, desc[UR10][R2.64] ;  /* 0x0000000a02027981 */ /* 0x000ea4000c1e1900 */
[----:B--2---:R-:W-:-:S05]  /*1020*/  F2FP.F16.F32.PACK_AB R0, RZ, R2 ;  /* 0x00000002ff00723e */ /* 0x004fca00000000ff */
[----:B------:R2:W-:Y:S02]  /*1030*/  STS.U16 [R26], R0 ;  /* 0x000000001a007388 */ /* 0x0005e40000000400 */
.L_x_24:
[----:B------:R-:W-:Y:S05]  /*1040*/  BSYNC.RECONVERGENT B0 ;  /* 0x0000000000007941 */ /* 0x000fea0003800200 */
.L_x_22:
[----:B--2---:R-:W2:Y:S01]  /*1050*/  S2R R0, SR_LANEID ;  /* 0x0000000000007919 */ /* 0x004ea20000000000 */
[----:B------:R-:W-:Y:S01]  /*1060*/  BAR.SYNC.DEFER_BLOCKING 0x0 ;  /* 0x0000000000007b1d */ /* 0x000fe20000010000 */
[--C-:B--2---:R-:W-:Y:S02]  /*1070*/  SHF.R.U32.HI R2, RZ, 0x3, R0.reuse ;  /* 0x00000003ff027819 */ /* 0x104fe40000011600 */
[----:B------:R-:W-:Y:S02]  /*1080*/  LOP3.LUT R3, R0, 0x7, RZ, 0xc0, !PT ;  /* 0x0000000700037812 */ /* 0x000fe400078ec0ff */
[----:B------:R-:W-:Y:S01]  /*1090*/  SHF.R.U32.HI R0, RZ, 0x4, R0 ;  /* 0x00000004ff007819 */ /* 0x000fe20000011600 */
[----:B------:R-:W-:-:S04]  /*10a0*/  IMAD.SHL.U32 R2, R2, 0x8, RZ ;  /* 0x0000000802027824 */ /* 0x000fc800078e00ff */
[----:B------:R-:W-:Y:S01]  /*10b0*/  IMAD.SHL.U32 R0, R0, 0x8, RZ ;  /* 0x0000000800007824 */ /* 0x000fe200078e00ff */
[----:B------:R-:W-:-:S05]  /*10c0*/  LOP3.LUT R3, R2, 0x8, R3, 0xe2, !PT ;  /* 0x0000000802037812 */ /* 0x000fca00078ee203 */
[----:B------:R-:W-:-:S05]  /*10d0*/  IMAD R0, R3, 0x10, R0 ;  /* 0x0000001003007824 */ /* 0x000fca00078e0200 */
[C---:B------:R-:W-:Y:S02]  /*10e0*/  LEA R4, R0.reuse, UR5, 0x1 ;  /* 0x0000000500047c11 */ /* 0x040fe4000f8e08ff */
[----:B------:R-:W-:-:S04]  /*10f0*/  LEA R16, R0, UR6, 0x1 ;  /* 0x0000000600107c11 */ /* 0x000fc8000f8e08ff */
[----:B------:R-:W-:Y:S04]  /*1100*/  LDSM.16.M88.4 R4, [R4] ;  /* 0x000000000404783b */ /* 0x000fe80000000200 */
[----:B------:R-:W2:Y:S02]  /*1110*/  LDSM.16.MT88.4 R16, [R16] ;  /* 0x000000001010783b */ /* 0x000ea40000004200 */
[C---:B--2---:R-:W-:Y:S08]  /*1120*/  HMMA.16816.F32 R8, R4.reuse, R16, R8 ;  /* 0x000000100408723c */ /* 0x044ff00000001808 */
[----:B------:R-:W-:Y:S01]  /*1130*/  HMMA.16816.F32 R12, R4, R18, R12 ;  /* 0x00000012040c723c */ /* 0x000fe2000000180c */
[----:B------:R-:W-:-:S15]  /*1140*/  BAR.SYNC.DEFER_BLOCKING 0x0 ;  /* 0x0000000000007b1d */ /* 0x000fde0000010000 */
[----:B------:R-:W-:-:S04]  /*1150*/  NOP ;  /* 0x0000000000007918 */ /* 0x000fc80000000000 */
.L_x_0:
[----:B------:R-:W1:Y:S01]  /*1160*/  S2R R19, SR_TID.X ;  /* 0x0000000000137919 */ /* 0x000e620000002100 */
[----:B------:R-:W5:Y:S01]  /*1170*/  LDCU UR7, c[0x0][0x3a0] ;  /* 0x00007400ff0777ac */ /* 0x000f620008000800 */
[----:B------:R-:W0:Y:S01]  /*1180*/  LDC.64 R2, c[0x0][0x390] ;  /* 0x0000e400ff027b82 */ /* 0x000e220000000a00 */
[----:B------:R-:W2:Y:S01]  /*1190*/  S2R R17, SR_TID.Y ;  /* 0x0000000000117919 */ /* 0x000ea20000002200 */
[----:B------:R-:W3:Y:S01]  /*11a0*/  LDCU UR9, c[0x0][0x398] ;  /* 0x00007300ff0977ac */ /* 0x000ee20008000800 */
[----:B-1----:R-:W-:Y:S01]  /*11b0*/  LEA R34, R34, R19, 0x4 ;  /* 0x0000001322227211 */ /* 0x002fe200078e20ff */
[----:B--2---:R-:W-:-:S03]  /*11c0*/  IMAD R5, R32, 0x10, R17 ;  /* 0x0000001020057824 */ /* 0x004fc600078e0211 */
[----:B-----5:R-:W-:-:S04]  /*11d0*/  ISETP.GE.AND P0, PT, R34, UR7, PT ;  /* 0x0000000722007c0c */ /* 0x020fc8000bf06270 */
[C---:B---3--:R-:W-:Y:S01]  /*11e0*/  ISETP.LT.AND P0, PT, R5.reuse, UR9, !P0 ;  /* 0x0000000905007c0c */ /* 0x048fe2000c701270 */
[----:B------:R-:W-:-:S04]  /*11f0*/  IMAD R5, R5, UR7, R34 ;  /* 0x0000000705057c24 */ /* 0x000fc8000f8e0222 */
[----:B0-----:R-:W-:-:S08]  /*1200*/  IMAD.WIDE R2, R5, 0x4, R2 ;  /* 0x0000000405027825 */ /* 0x001fd000078e0202 */
[----:B------:R-:W2:Y:S01]  /*1210*/  @P0 LDG.E R5, desc[UR10][R2.64] ;  /* 0x0000000a02050981 */ /* 0x000ea2000c1e1900 */
[----:B------:R-:W0:Y:S01]  /*1220*/  S2UR UR9, SR_CgaCtaId ;  /* 0x00000000000979c3 */ /* 0x000e220000008800 */
[----:B------:R-:W-:Y:S01]  /*1230*/  UMOV UR7, 0x400 ;  /* 0x0000040000077882 */ /* 0x000fe20000000000 */
[----:B------:R-:W1:Y:S01]  /*1240*/  S2R R7, SR_LANEID ;  /* 0x0000000000077919 */ /* 0x000e620000000000 */
[----:B------:R-:W-:-:S04]  /*1250*/  UIADD3 UR7, UPT, UPT, UR7, 0x400, URZ ;  /* 0x0000040007077890 */ /* 0x000fc8000fffe0ff */
[----:B0-----:R-:W-:Y:S01]  /*1260*/  ULEA UR7, UR9, UR7, 0x18 ;  /* 0x0000000709077291 */ /* 0x001fe2000f8ec0ff */
[----:B------:R-:W0:Y:S05]  /*1270*/  LDCU UR9, c[0x0][0x3a4] ;  /* 0x00007480ff0977ac */ /* 0x000e2a0008000800 */
[----:B------:R-:W-:-:S05]  /*1280*/  LEA R0, R17, UR7, 0x6 ;  /* 0x0000000711007c11 */ /* 0x000fca000f8e30ff */
[----:B------:R-:W-:Y:S01]  /*1290*/  IMAD R0, R19, 0x4, R0 ;  /* 0x0000000413007824 */ /* 0x000fe200078e0200 */
[----:B-1----:R-:W-:Y:S02]  /*12a0*/  SHF.R.U32.HI R4, RZ, 0x2, R7 ;  /* 0x00000002ff047819 */ /* 0x002fe40000011607 */
[----:B------:R-:W-:-:S05]  /*12b0*/  LOP3.LUT R7, R7, 0x3, RZ, 0xc0, !PT ;  /* 0x0000000307077812 */ /* 0x000fca00078ec0ff */
[----:B------:R-:W-:-:S05]  /*12c0*/  IMAD R4, R4, 0x8, R7 ;  /* 0x0000000804047824 */ /* 0x000fca00078e0207 */
[----:B------:R-:W-:Y:S01]  /*12d0*/  LEA R22, R4, UR7, 0x3 ;  /* 0x0000000704167c11 */ /* 0x000fe2000f8e18ff */
[----:B------:R-:W1:Y:S01]  /*12e0*/  LDCU UR7, c[0x0][0x3a8] ;  /* 0x00007500ff0777ac */ /* 0x000e620008000800 */
[----:B--2---:R-:W-:Y:S04]  /*12f0*/  @P0 STS [R0], R5 ;  /* 0x0000000500000388 */ /* 0x004fe80000000800 */
[----:B------:R-:W-:Y:S01]  /*1300*/  @!P0 STS [R0], RZ ;  /* 0x000000ff00008388 */ /* 0x000fe20000000800 */
[----:B------:R-:W-:Y:S06]  /*1310*/  BAR.SYNC.DEFER_BLOCKING 0x0 ;  /* 0x0000000000007b1d */ /* 0x000fec0000010000 */
[----:B------:R-:W1:Y:S04]  /*1320*/  LDS.64 R6, [R22] ;  /* 0x0000000016067984 */ /* 0x000e680000000a00 */
[----:B------:R-:W2:Y:S04]  /*1330*/  LDS.64 R16, [R22+0x200] ;  /* 0x0002000016107984 */ /* 0x000ea80000000a00 */
[----:B------:R-:W3:Y:S04]  /*1340*/  LDS.64 R18, [R22+0x20] ;  /* 0x0000200016127984 */ /* 0x000ee80000000a00 */
[----:B------:R-:W5:Y:S01]  /*1350*/  LDS.64 R20, [R22+0x220] ;  /* 0x0002200016147984 */ /* 0x000f620000000a00 */
[----:B-1----:R-:W-:Y:S01]  /*1360*/  FMUL R23, R6, UR7 ;  /* 0x0000000706177c20 */ /* 0x002fe20008400000 */
[----:B------:R-:W-:Y:S01]  /*1370*/  FMUL R4, R7, UR7 ;  /* 0x0000000707047c20 */ /* 0x000fe20008400000 */
[----:B--2---:R-:W-:Y:S01]  /*1380*/  FMUL R5, R16, UR7 ;  /* 0x0000000710057c20 */ /* 0x004fe20008400000 */
[----:B------:R-:W-:-:S02]  /*1390*/  FMUL R6, R17, UR7 ;  /* 0x0000000711067c20 */ /* 0x000fc40008400000 */
[----:B0-----:R-:W-:Y:S01]  /*13a0*/  FFMA R9, R9, UR9, R4 ;  /* 0x0000000909097c23 */ /* 0x001fe20008000004 */
[----:B------:R-:W-:Y:S01]  /*13b0*/  FFMA R8, R8, UR9, R23 ;  /* 0x0000000908087c23 */ /* 0x000fe20008000017 */
[----:B------:R-:W-:Y:S01]  /*13c0*/  FFMA R10, R10, UR9, R5 ;  /* 0x000000090a0a7c23 */ /* 0x000fe20008000005 */
[----:B------:R-:W-:Y:S01]  /*13d0*/  FFMA R11, R11, UR9, R6 ;  /* 0x000000090b0b7c23 */ /* 0x000fe20008000006 */
[----:B---3--:R-:W-:Y:S01]  /*13e0*/  FMUL R5, R18, UR7 ;  /* 0x0000000712057c20 */ /* 0x008fe20008400000 */
[----:B------:R-:W-:Y:S01]  /*13f0*/  FMUL R4, R19, UR7 ;  /* 0x0000000713047c20 */ /* 0x000fe20008400000 */
[----:B-----5:R-:W-:Y:S01]  /*1400*/  FMUL R7, R20, UR7 ;  /* 0x0000000714077c20 */ /* 0x020fe20008400000 */
[----:B------:R-:W-:Y:S01]  /*1410*/  FMUL R6, R21, UR7 ;  /* 0x0000000715067c20 */ /* 0x000fe20008400000 */
[----:B------:R-:W-:Y:S01]  /*1420*/  FFMA R12, R12, UR9, R5 ;  /* 0x000000090c0c7c23 */ /* 0x000fe20008000005 */
[----:B------:R-:W-:Y:S01]  /*1430*/  FFMA R13, R13, UR9, R4 ;  /* 0x000000090d0d7c23 */ /* 0x000fe20008000004 */
[----:B------:R-:W-:Y:S01]  /*1440*/  FFMA R14, R14, UR9, R7 ;  /* 0x000000090e0e7c23 */ /* 0x000fe20008000007 */
[----:B------:R-:W-:Y:S01]  /*1450*/  FFMA R15, R15, UR9, R6 ;  /* 0x000000090f0f7c23 */ /* 0x000fe20008000006 */
[----:B------:R0:W-:Y:S04]  /*1460*/  STS.64 [R22], R8 ;  /* 0x0000000816007388 */ /* 0x0001e80000000a00 */
[----:B------:R0:W-:Y:S04]  /*1470*/  STS.64 [R22+0x200], R10 ;  /* 0x0002000a16007388 */ /* 0x0001e80000000a00 */
[----:B------:R0:W-:Y:S04]  /*1480*/  STS.64 [R22+0x20], R12 ;  /* 0x0000200c16007388 */ /* 0x0001e80000000a00 */
[----:B------:R0:W-:Y:S01]  /*1490*/  STS.64 [R22+0x220], R14 ;  /* 0x0002200e16007388 */ /* 0x0001e20000000a00 */
[----:B------:R-:W-:Y:S06]  /*14a0*/  BAR.SYNC.DEFER_BLOCKING 0x0 ;  /* 0x0000000000007b1d */ /* 0x000fec0000010000 */
[----:B------:R-:W-:Y:S05]  /*14b0*/  @!P0 EXIT ;  /* 0x000000000000894d */ /* 0x000fea0003800000 */
[----:B------:R-:W1:Y:S04]  /*14c0*/  LDS R5, [R0] ;  /* 0x0000000000057984 */ /* 0x000e680000000800 */
[----:B-1----:R-:W-:Y:S01]  /*14d0*/  STG.E desc[UR10][R2.64], R5 ;  /* 0x0000000502007986 */ /* 0x002fe2000c10190a */
[----:B------:R-:W-:Y:S05]  /*14e0*/  EXIT ;  /* 0x000000000000794d */ /* 0x000fea0003800000 */
.L_x_25:
[----:B------:R-:W-:-:S00]  /*14f0*/  BRA `(.L_x_25) ;  /* 0xfffffffc00fc7947 */ /* 0x000fc0000383ffff */
[----:B------:R-:W-:-:S00]  /*1500*/  NOP ;  /* 0x0000000000007918 */ /* 0x000fc00000000000 */
[----:B------:R-:W-:-:S00]  /*1510*/  NOP ;  /* 0x0000000000007918 */ /* 0x000fc00000000000 */
[----:B------:R-:W-:-:S00]  /*1520*/  NOP ;  /* 0x0000000000007918 */ /* 0x000fc00000000000 */
[----:B------:R-:W-:-:S00]  /*1530*/  NOP ;  /* 0x0000000000007918 */ /* 0x000fc00000000000 */
[----:B------:R-:W-:-:S00]  /*1540*/  NOP ;  /* 0x0000000000007918 */ /* 0x000fc00000000000 */
[----:B------:R-:W-:-:S00]  /*1550*/  NOP ;  /* 0x0000000000007918 */ /* 0x000fc00000000000 */
[----:B------:R-:W-:-:S00]  /*1560*/  NOP ;  /* 0x0000000000007918 */ /* 0x000fc00000000000 */
[----:B------:R-:W-:-:S00]  /*1570*/  NOP ;  /* 0x0000000000007918 */ /* 0x000fc00000000000 */
.L_x_26:


//--------------------- .nv.shared._Z4GEMMPfS_S_iiiffbb --------------------------
	.section	.nv.shared._Z4GEMMPfS_S_iiiffbb,"aw",@nobits
	.sectionflags	@""
	.align	4
.nv.shared._Z4GEMMPfS_S_iiiffbb:
	.zero		3072


//--------------------- .nv.shared.reserved.0     --------------------------
	.section	.nv.shared.reserved.0,"aw",@nobits
	.weak		__nv_reservedSMEM_offset_0_alias
	.size		__nv_reservedSMEM_offset_0_alias, 0, 64
	.other		__nv_reservedSMEM_offset_0_alias,@"STO_CUDA_RESERVED_SHARED STV_DEFAULT"
__nv_reservedSMEM_offset_0_alias:
	.zero		0
	.zero		64


//--------------------- .nv.constant0._Z4GEMMPfS_S_iiiffbb --------------------------
	.section	.nv.constant0._Z4GEMMPfS_S_iiiffbb,"a",@progbits
	.sectionflags	@""
	.align	4
.nv.constant0._Z4GEMMPfS_S_iiiffbb:
	.zero		942


//--------------------- SYMBOLS --------------------------

	.type		.nv.reservedSmem.offset0,@object
	.size		.nv.reservedSmem.offset0,0x4
	.type		.nv.reservedSmem.cap,@object
	.size		.nv.reservedSmem.cap,0x4
